//
// Generated by NVIDIA NVVM Compiler
//
// Compiler Build ID: CL-36424714
// Cuda compilation tools, release 13.0, V13.0.88
// Based on NVVM 20.0.0
//

.version 9.0
.target sm_100
.address_size 64

	// .globl	evaluate
.global .align 4 .b8 precalc_xorwow_matrix[102400];
.global .align 4 .b8 precalc_xorwow_offset_matrix[102400];
.global .align 4 .b8 mrg32k3aM1[2304];
.global .align 4 .b8 mrg32k3aM2[2304];
.global .align 4 .b8 mrg32k3aM1SubSeq[2016];
.global .align 4 .b8 mrg32k3aM2SubSeq[2016];
.global .align 4 .b8 mrg32k3aM1Seq[2304];
.global .align 4 .b8 mrg32k3aM2Seq[2304];
.const .align 8 .b8 __cr_lgamma_table[72];

.visible .entry evaluate(
	.param .u64 .ptr .align 1 evaluate_param_0,
	.param .u64 .ptr .align 1 evaluate_param_1,
	.param .u64 .ptr .align 1 evaluate_param_2,
	.param .u64 .ptr .align 1 evaluate_param_3,
	.param .u64 .ptr .align 1 evaluate_param_4,
	.param .u64 .ptr .align 1 evaluate_param_5,
	.param .u32 evaluate_param_6
)
{
	.reg .pred 	%p<5>;
	.reg .b32 	%r<22>;
	.reg .b64 	%rd<22>;

	ld.param.u64 	%rd7, [evaluate_param_0];
	ld.param.u64 	%rd8, [evaluate_param_1];
	ld.param.u64 	%rd9, [evaluate_param_2];
	ld.param.u64 	%rd10, [evaluate_param_3];
	ld.param.u64 	%rd11, [evaluate_param_4];
	ld.param.u64 	%rd12, [evaluate_param_5];
	ld.param.u32 	%r6, [evaluate_param_6];
	mov.u32 	%r7, %ctaid.x;
	mov.u32 	%r1, %ntid.x;
	mov.u32 	%r8, %tid.x;
	mad.lo.s32 	%r21, %r7, %r1, %r8;
	setp.gt.s32 	%p1, %r21, 0;
	@%p1 bra 	$L__BB0_6;
	cvta.to.global.u64 	%rd13, %rd12;
	mul.wide.s32 	%rd14, %r6, 4;
	add.s64 	%rd1, %rd13, %rd14;
	mov.u32 	%r9, %nctaid.x;
	mul.lo.s32 	%r3, %r1, %r9;
	cvta.to.global.u64 	%rd2, %rd10;
	cvta.to.global.u64 	%rd3, %rd8;
	cvta.to.global.u64 	%rd4, %rd9;
	cvta.to.global.u64 	%rd5, %rd7;
	cvta.to.global.u64 	%rd6, %rd11;
$L__BB0_2:
	mul.wide.s32 	%rd15, %r21, 4;
	add.s64 	%rd16, %rd2, %rd15;
	ld.global.u32 	%r10, [%rd16];
	setp.eq.s32 	%p2, %r10, 1;
	@%p2 bra 	$L__BB0_5;
	add.s64 	%rd18, %rd5, %rd15;
	ld.global.u32 	%r11, [%rd18];
	ld.global.u32 	%r12, [%rd6];
	ld.global.u32 	%r13, [%rd1];
	or.b32  	%r14, %r13, %r12;
	not.b32 	%r15, %r14;
	and.b32  	%r16, %r11, %r15;
	and.b32  	%r17, %r16, 1;
	setp.eq.b32 	%p3, %r17, 1;
	@%p3 bra 	$L__BB0_5;
	add.s64 	%rd20, %rd3, %rd15;
	ld.global.u32 	%r18, [%rd20];
	add.s64 	%rd21, %rd4, %rd15;
	neg.s32 	%r19, %r18;
	atom.global.add.u32 	%r20, [%rd21], %r19;
$L__BB0_5:
	add.s32 	%r21, %r21, %r3;
	setp.lt.s32 	%p4, %r21, 1;
	@%p4 bra 	$L__BB0_2;
$L__BB0_6:
	ret;

}
	// .globl	update
.visible .entry update(
	.param .u64 .ptr .align 1 update_param_0,
	.param .u64 .ptr .align 1 update_param_1,
	.param .u64 .ptr .align 1 update_param_2,
	.param .u64 .ptr .align 1 update_param_3,
	.param .u64 .ptr .align 1 update_param_4,
	.param .u64 .ptr .align 1 update_param_5,
	.param .u64 .ptr .align 1 update_param_6,
	.param .u64 .ptr .align 1 update_param_7,
	.param .u32 update_param_8
)
{
	.reg .pred 	%p<26>;
	.reg .b32 	%r<254>;
	.reg .b32 	%f<22>;
	.reg .b64 	%rd<20>;
	.reg .b64 	%fd<5>;

	ld.param.u64 	%rd9, [update_param_0];
	ld.param.u64 	%rd10, [update_param_1];
	ld.param.u64 	%rd11, [update_param_5];
	cvta.to.global.u64 	%rd1, %rd10;
	cvta.to.global.u64 	%rd2, %rd11;
	cvta.to.global.u64 	%rd12, %rd9;
	mov.u32 	%r70, %ctaid.x;
	mov.u32 	%r1, %ntid.x;
	mov.u32 	%r71, %tid.x;
	mad.lo.s32 	%r72, %r70, %r1, %r71;
	mul.wide.s32 	%rd13, %r72, 48;
	add.s64 	%rd3, %rd12, %rd13;
	ld.global.v2.u32 	{%r247, %r246}, [%rd3];
	ld.global.v2.u32 	{%r245, %r244}, [%rd3+8];
	ld.global.v2.u32 	{%r243, %r242}, [%rd3+16];
	ld.global.v2.u32 	{%r8, %r9}, [%rd3+24];
	ld.global.f32 	%f1, [%rd3+32];
	ld.global.f64 	%fd1, [%rd3+40];
	setp.ne.s32 	%p5, %r72, 0;
	@%p5 bra 	$L__BB1_18;
	ld.param.u32 	%r218, [update_param_8];
	ld.param.u64 	%rd19, [update_param_7];
	ld.param.u64 	%rd17, [update_param_3];
	cvta.to.global.u64 	%rd14, %rd19;
	mul.wide.s32 	%rd15, %r218, 4;
	add.s64 	%rd4, %rd14, %rd15;
	mov.u32 	%r73, %nctaid.x;
	mul.lo.s32 	%r10, %r1, %r73;
	cvta.to.global.u64 	%rd5, %rd17;
$L__BB1_2:
	mov.u32 	%r16, %r242;
	mov.u32 	%r15, %r243;
	mov.u32 	%r14, %r244;
	ld.param.u64 	%rd18, [update_param_4];
	cvta.to.global.u64 	%rd16, %rd18;
	ld.global.u32 	%r74, [%rd16];
	setp.eq.s32 	%p6, %r74, 1;
	@%p6 bra 	$L__BB1_17;
	shr.u32 	%r75, %r246, 2;
	xor.b32  	%r76, %r75, %r246;
	shl.b32 	%r77, %r16, 4;
	shl.b32 	%r78, %r76, 1;
	xor.b32  	%r79, %r77, %r78;
	xor.b32  	%r80, %r79, %r76;
	xor.b32  	%r243, %r80, %r16;
	ld.global.u32 	%r81, [%rd5];
	max.s32 	%r82, %r81, -1;
	min.s32 	%r18, %r82, 1;
	ld.global.u32 	%r19, [%rd4];
	setp.ge.s32 	%p7, %r19, %r18;
	@%p7 bra 	$L__BB1_5;
	shr.u32 	%r83, %r245, 2;
	xor.b32  	%r84, %r83, %r245;
	shl.b32 	%r85, %r243, 4;
	shl.b32 	%r86, %r84, 1;
	xor.b32  	%r87, %r86, %r85;
	xor.b32  	%r88, %r87, %r84;
	xor.b32  	%r230, %r88, %r243;
	add.s32 	%r225, %r247, 724874;
	add.s32 	%r89, %r230, %r225;
	cvt.rn.f32.u32 	%f2, %r89;
	fma.rn.f32 	%f3, %f2, 0f2F800000, 0f2F000000;
	setp.gt.f32 	%p8, %f3, 0f3F800000;
	mov.u32 	%r226, %r14;
	mov.u32 	%r227, %r15;
	mov.u32 	%r228, %r16;
	mov.u32 	%r229, %r243;
	mov.u32 	%r242, %r230;
	mov.u32 	%r244, %r16;
	mov.u32 	%r245, %r15;
	mov.u32 	%r246, %r14;
	mov.u32 	%r247, %r225;
	@%p8 bra 	$L__BB1_17;
	bra.uni 	$L__BB1_6;
$L__BB1_5:
	add.s32 	%r225, %r247, 362437;
	mov.u32 	%r226, %r245;
	mov.u32 	%r227, %r14;
	mov.u32 	%r228, %r15;
	mov.u32 	%r229, %r16;
	mov.u32 	%r230, %r243;
$L__BB1_6:
	sub.s32 	%r90, %r19, %r18;
	abs.s32 	%r91, %r90;
	shr.u32 	%r92, %r226, 2;
	xor.b32  	%r93, %r92, %r226;
	shl.b32 	%r94, %r230, 4;
	shl.b32 	%r95, %r93, 1;
	xor.b32  	%r96, %r95, %r94;
	xor.b32  	%r97, %r96, %r93;
	xor.b32  	%r242, %r97, %r230;
	add.s32 	%r247, %r225, 362437;
	add.s32 	%r98, %r242, %r247;
	cvt.rn.f32.u32 	%f4, %r98;
	fma.rn.f32 	%f5, %f4, 0f2F800000, 0f2F000000;
	cvt.f64.f32 	%fd2, %f5;
	cvt.rn.f64.s32 	%fd3, %r91;
	mul.f64 	%fd4, %fd3, 0d3FE0000000000000;
	setp.ltu.f64 	%p9, %fd4, %fd2;
	mov.u32 	%r243, %r230;
	mov.u32 	%r244, %r229;
	mov.u32 	%r245, %r228;
	mov.u32 	%r246, %r227;
	@%p9 bra 	$L__BB1_17;
	add.s32 	%r231, %r225, 1812185;
	mov.b32 	%r234, 0;
	mov.b32 	%r233, -32;
	mov.b32 	%r232, 1812185;
	mov.u32 	%r246, %r227;
	mov.u32 	%r245, %r228;
	mov.u32 	%r244, %r229;
	mov.u32 	%r243, %r230;
$L__BB1_8:
	add.s32 	%r102, %r233, 32;
	shr.u32 	%r103, %r246, 2;
	xor.b32  	%r104, %r103, %r246;
	shl.b32 	%r105, %r242, 4;
	shl.b32 	%r106, %r104, 1;
	xor.b32  	%r107, %r105, %r106;
	xor.b32  	%r108, %r107, %r242;
	xor.b32  	%r109, %r108, %r104;
	add.s32 	%r110, %r231, %r109;
	add.s32 	%r111, %r110, -1087311;
	cvt.rn.f32.u32 	%f6, %r111;
	fma.rn.f32 	%f7, %f6, 0f2F800000, 0f2F000000;
	setp.le.f32 	%p10, %f7, 0f3F800000;
	mov.b32 	%r112, 1;
	shl.b32 	%r113, %r112, %r102;
	selp.b32 	%r114, %r113, 0, %p10;
	or.b32  	%r115, %r114, %r234;
	shr.u32 	%r116, %r245, 2;
	xor.b32  	%r117, %r116, %r245;
	shl.b32 	%r118, %r109, 4;
	shl.b32 	%r119, %r117, 1;
	xor.b32  	%r120, %r118, %r119;
	xor.b32  	%r121, %r120, %r109;
	xor.b32  	%r122, %r121, %r117;
	add.s32 	%r123, %r231, %r122;
	add.s32 	%r124, %r123, -724874;
	cvt.rn.f32.u32 	%f8, %r124;
	fma.rn.f32 	%f9, %f8, 0f2F800000, 0f2F000000;
	setp.le.f32 	%p11, %f9, 0f3F800000;
	mov.b32 	%r125, 2;
	shl.b32 	%r126, %r125, %r102;
	selp.b32 	%r127, %r126, 0, %p11;
	or.b32  	%r128, %r127, %r115;
	shr.u32 	%r129, %r244, 2;
	xor.b32  	%r130, %r129, %r244;
	shl.b32 	%r131, %r122, 4;
	shl.b32 	%r132, %r130, 1;
	xor.b32  	%r133, %r131, %r132;
	xor.b32  	%r134, %r133, %r122;
	xor.b32  	%r135, %r134, %r130;
	add.s32 	%r136, %r231, %r135;
	add.s32 	%r137, %r136, -362437;
	cvt.rn.f32.u32 	%f10, %r137;
	fma.rn.f32 	%f11, %f10, 0f2F800000, 0f2F000000;
	setp.le.f32 	%p12, %f11, 0f3F800000;
	mov.b32 	%r138, 4;
	shl.b32 	%r139, %r138, %r102;
	selp.b32 	%r140, %r139, 0, %p12;
	or.b32  	%r141, %r140, %r128;
	shr.u32 	%r142, %r243, 2;
	xor.b32  	%r143, %r142, %r243;
	shl.b32 	%r144, %r135, 4;
	shl.b32 	%r145, %r143, 1;
	xor.b32  	%r146, %r144, %r145;
	xor.b32  	%r147, %r146, %r135;
	xor.b32  	%r246, %r147, %r143;
	shr.u32 	%r148, %r242, 2;
	xor.b32  	%r149, %r148, %r242;
	shl.b32 	%r150, %r246, 4;
	shl.b32 	%r151, %r149, 1;
	xor.b32  	%r152, %r150, %r151;
	xor.b32  	%r153, %r152, %r246;
	xor.b32  	%r245, %r153, %r149;
	shr.u32 	%r154, %r109, 2;
	xor.b32  	%r155, %r154, %r109;
	shl.b32 	%r156, %r245, 4;
	shl.b32 	%r157, %r155, 1;
	xor.b32  	%r158, %r156, %r157;
	xor.b32  	%r159, %r158, %r245;
	xor.b32  	%r244, %r159, %r155;
	shr.u32 	%r160, %r122, 2;
	xor.b32  	%r161, %r160, %r122;
	shl.b32 	%r162, %r244, 4;
	shl.b32 	%r163, %r161, 1;
	xor.b32  	%r164, %r162, %r163;
	xor.b32  	%r165, %r164, %r244;
	xor.b32  	%r243, %r165, %r161;
	shr.u32 	%r166, %r135, 2;
	xor.b32  	%r167, %r166, %r135;
	shl.b32 	%r168, %r243, 4;
	shl.b32 	%r169, %r167, 1;
	xor.b32  	%r170, %r168, %r169;
	xor.b32  	%r171, %r170, %r243;
	xor.b32  	%r242, %r171, %r167;
	add.s32 	%r172, %r231, %r242;
	add.s32 	%r173, %r246, %r231;
	cvt.rn.f32.u32 	%f12, %r173;
	fma.rn.f32 	%f13, %f12, 0f2F800000, 0f2F000000;
	setp.le.f32 	%p13, %f13, 0f3F800000;
	mov.b32 	%r174, 8;
	shl.b32 	%r175, %r174, %r102;
	selp.b32 	%r176, %r175, 0, %p13;
	or.b32  	%r177, %r176, %r141;
	add.s32 	%r178, %r231, %r245;
	add.s32 	%r179, %r178, 362437;
	cvt.rn.f32.u32 	%f14, %r179;
	fma.rn.f32 	%f15, %f14, 0f2F800000, 0f2F000000;
	setp.le.f32 	%p14, %f15, 0f3F800000;
	mov.b32 	%r180, 16;
	shl.b32 	%r181, %r180, %r102;
	selp.b32 	%r182, %r181, 0, %p14;
	or.b32  	%r183, %r182, %r177;
	add.s32 	%r184, %r231, %r244;
	add.s32 	%r185, %r184, 724874;
	cvt.rn.f32.u32 	%f16, %r185;
	fma.rn.f32 	%f17, %f16, 0f2F800000, 0f2F000000;
	setp.le.f32 	%p15, %f17, 0f3F800000;
	mov.b32 	%r186, 32;
	shl.b32 	%r187, %r186, %r102;
	selp.b32 	%r188, %r187, 0, %p15;
	or.b32  	%r189, %r188, %r183;
	add.s32 	%r190, %r231, %r243;
	add.s32 	%r191, %r190, 1087311;
	cvt.rn.f32.u32 	%f18, %r191;
	fma.rn.f32 	%f19, %f18, 0f2F800000, 0f2F000000;
	setp.le.f32 	%p16, %f19, 0f3F800000;
	mov.b32 	%r192, 64;
	shl.b32 	%r193, %r192, %r102;
	selp.b32 	%r194, %r193, 0, %p16;
	or.b32  	%r195, %r194, %r189;
	add.s32 	%r196, %r172, 1449748;
	cvt.rn.f32.u32 	%f20, %r196;
	fma.rn.f32 	%f21, %f20, 0f2F800000, 0f2F000000;
	setp.le.f32 	%p17, %f21, 0f3F800000;
	mov.b32 	%r197, 128;
	shl.b32 	%r198, %r197, %r102;
	selp.b32 	%r199, %r198, 0, %p17;
	or.b32  	%r234, %r199, %r195;
	add.s32 	%r233, %r233, 8;
	add.s32 	%r232, %r232, 2899496;
	add.s32 	%r231, %r231, 2899496;
	setp.ne.s32 	%p18, %r232, 13410169;
	@%p18 bra 	$L__BB1_8;
	ld.global.u32 	%r201, [%rd2];
	not.b32 	%r202, %r201;
	and.b32  	%r50, %r234, %r202;
	setp.eq.s32 	%p20, %r50, 0;
	mov.pred 	%p24, -1;
	mov.b32 	%r240, -1;
	@%p20 bra 	$L__BB1_11;
	ld.global.u32 	%r203, [%rd1];
	not.b32 	%r204, %r203;
	and.b32  	%r205, %r50, %r204;
	xor.b32  	%r206, %r203, %r50;
	st.global.u32 	[%rd1], %r206;
	setp.eq.s32 	%p24, %r205, 0;
	not.b32 	%r240, %r205;
$L__BB1_11:
	@%p24 bra 	$L__BB1_13;
	ld.global.u32 	%r207, [%rd1];
	and.b32  	%r208, %r207, %r240;
	st.global.u32 	[%rd1], %r208;
$L__BB1_13:
	ld.global.u32 	%r210, [%rd2];
	not.b32 	%r211, %r210;
	and.b32  	%r53, %r234, %r211;
	setp.eq.s32 	%p22, %r53, 0;
	mov.pred 	%p25, -1;
	mov.b32 	%r241, -1;
	@%p22 bra 	$L__BB1_15;
	ld.global.u32 	%r212, [%rd1];
	not.b32 	%r213, %r212;
	and.b32  	%r214, %r53, %r213;
	xor.b32  	%r215, %r212, %r53;
	st.global.u32 	[%rd1], %r215;
	setp.eq.s32 	%p25, %r214, 0;
	not.b32 	%r241, %r214;
$L__BB1_15:
	add.s32 	%r247, %r225, 11960421;
	@%p25 bra 	$L__BB1_17;
	ld.global.u32 	%r216, [%rd1];
	and.b32  	%r217, %r216, %r241;
	st.global.u32 	[%rd1], %r217;
$L__BB1_17:
	setp.eq.s32 	%p23, %r10, 0;
	@%p23 bra 	$L__BB1_2;
$L__BB1_18:
	st.global.v2.u32 	[%rd3], {%r247, %r246};
	st.global.v2.u32 	[%rd3+8], {%r245, %r244};
	st.global.v2.u32 	[%rd3+16], {%r243, %r242};
	st.global.v2.u32 	[%rd3+24], {%r8, %r9};
	st.global.f32 	[%rd3+32], %f1;
	st.global.f64 	[%rd3+40], %fd1;
	ret;

}


// ===== COMPILED SASS (sm_100) =====

	.target	sm_100

	.elftype	@"ET_EXEC"


//--------------------- .note.nv.tkinfo           --------------------------
	.section	.note.nv.tkinfo,"",@"SHT_NOTE"
	.sectionflags	@"SHF_NOTE_NV_TKINFO"
	.tkinfo
        /*0018*/ 	.word	0x00000002
        /*0030*/ 	.string	""
        /*0030*/ 	.string	"ptxas"
        /*0030*/ 	.string	"Cuda compilation tools, release 13.0, V13.0.88"
        /*0030*/ 	.string	"Build cuda_13.0.r13.0/compiler.36424714_0"
        /*0030*/ 	.string	"-arch sm_100 -m 64 "



//--------------------- .note.nv.cuinfo           --------------------------
	.section	.note.nv.cuinfo,"",@"SHT_NOTE"
	.sectionflags	@"SHF_NOTE_NV_CUINFO"
        /*0018*/ 	.short	0x0002
        /*001a*/ 	.short	0x0064
        /*001c*/ 	.short	0x0082
	.zero		2


//--------------------- .nv.info                  --------------------------
	.section	.nv.info,"",@"SHT_CUDA_INFO"
	.align	4


	//----- nvinfo : EIATTR_REGCOUNT
	.align		4
        /*0000*/ 	.byte	0x04, 0x2f
        /*0002*/ 	.short	(.L_10 - .L_9)
	.align		4
.L_9:
        /*0004*/ 	.word	index@(evaluate)
        /*0008*/ 	.word	0x00000016


	//----- nvinfo : EIATTR_FRAME_SIZE
	.align		4
.L_10:
        /*000c*/ 	.byte	0x04, 0x11
        /*000e*/ 	.short	(.L_12 - .L_11)
	.align		4
.L_11:
        /*0010*/ 	.word	index@(evaluate)
        /*0014*/ 	.word	0x00000000


	//----- nvinfo : EIATTR_REGCOUNT
	.align		4
.L_12:
        /*0018*/ 	.byte	0x04, 0x2f
        /*001a*/ 	.short	(.L_14 - .L_13)
	.align		4
.L_13:
        /*001c*/ 	.word	index@(update)
        /*0020*/ 	.word	0x00000020


	//----- nvinfo : EIATTR_FRAME_SIZE
	.align		4
.L_14:
        /*0024*/ 	.byte	0x04, 0x11
        /*0026*/ 	.short	(.L_16 - .L_15)
	.align		4
.L_15:
        /*0028*/ 	.word	index@(update)
        /*002c*/ 	.word	0x00000000


	//----- nvinfo : EIATTR_MIN_STACK_SIZE
	.align		4
.L_16:
        /*0030*/ 	.byte	0x04, 0x12
        /*0032*/ 	.short	(.L_18 - .L_17)
	.align		4
.L_17:
        /*0034*/ 	.word	index@(update)
        /*0038*/ 	.word	0x00000000


	//----- nvinfo : EIATTR_MIN_STACK_SIZE
	.align		4
.L_18:
        /*003c*/ 	.byte	0x04, 0x12
        /*003e*/ 	.short	(.L_20 - .L_19)
	.align		4
.L_19:
        /*0040*/ 	.word	index@(evaluate)
        /*0044*/ 	.word	0x00000000
.L_20:


//--------------------- .nv.compat                --------------------------
	.section	.nv.compat,"",@"SHT_CUDA_COMPAT_INFO"
	.align	4
        /*0000*/ 	.byte	0x02, 0x09, 0x00, 0x00, 0x02, 0x02, 0x01, 0x00, 0x02, 0x05, 0x05, 0x00, 0x03, 0x07, 0x01, 0x01
        /*0010*/ 	.byte	0x02, 0x03, 0x00, 0x00, 0x02, 0x06, 0x01, 0x00, 0x04, 0x0b, 0x08, 0x00, 0x01, 0x00, 0x00, 0x00
        /*0020*/ 	.byte	0x00, 0x00, 0x00, 0x00


//--------------------- .nv.info.update           --------------------------
	.section	.nv.info.update,"",@"SHT_CUDA_INFO"
	.sectionflags	@""
	.align	4


	//----- nvinfo : EIATTR_CUDA_API_VERSION
	.align		4
        /*0000*/ 	.byte	0x04, 0x37
        /*0002*/ 	.short	(.L_22 - .L_21)
.L_21:
        /*0004*/ 	.word	0x00000082


	//----- nvinfo : EIATTR_KPARAM_INFO
	.align		4
.L_22:
        /*0008*/ 	.byte	0x04, 0x17
        /*000a*/ 	.short	(.L_24 - .L_23)
.L_23:
        /*000c*/ 	.word	0x00000000
        /*0010*/ 	.short	0x0008
        /*0012*/ 	.short	0x0040
        /*0014*/ 	.byte	0x00, 0xf0, 0x11, 0x00


	//----- nvinfo : EIATTR_KPARAM_INFO
	.align		4
.L_24:
        /*0018*/ 	.byte	0x04, 0x17
        /*001a*/ 	.short	(.L_26 - .L_25)
.L_25:
        /*001c*/ 	.word	0x00000000
        /*0020*/ 	.short	0x0007
        /*0022*/ 	.short	0x0038
        /*0024*/ 	.byte	0x00, 0xf5, 0x21, 0x00


	//----- nvinfo : EIATTR_KPARAM_INFO
	.align		4
.L_26:
        /*0028*/ 	.byte	0x04, 0x17
        /*002a*/ 	.short	(.L_28 - .L_27)
.L_27:
        /*002c*/ 	.word	0x00000000
        /*0030*/ 	.short	0x0006
        /*0032*/ 	.short	0x0030
        /*0034*/ 	.byte	0x00, 0xf5, 0x21, 0x00


	//----- nvinfo : EIATTR_KPARAM_INFO
	.align		4
.L_28:
        /*0038*/ 	.byte	0x04, 0x17
        /*003a*/ 	.short	(.L_30 - .L_29)
.L_29:
        /*003c*/ 	.word	0x00000000
        /*0040*/ 	.short	0x0005
        /*0042*/ 	.short	0x0028
        /*0044*/ 	.byte	0x00, 0xf5, 0x21, 0x00


	//----- nvinfo : EIATTR_KPARAM_INFO
	.align		4
.L_30:
        /*0048*/ 	.byte	0x04, 0x17
        /*004a*/ 	.short	(.L_32 - .L_31)
.L_31:
        /*004c*/ 	.word	0x00000000
        /*0050*/ 	.short	0x0004
        /*0052*/ 	.short	0x0020
        /*0054*/ 	.byte	0x00, 0xf5, 0x21, 0x00


	//----- nvinfo : EIATTR_KPARAM_INFO
	.align		4
.L_32:
        /*0058*/ 	.byte	0x04, 0x17
        /*005a*/ 	.short	(.L_34 - .L_33)
.L_33:
        /*005c*/ 	.word	0x00000000
        /*0060*/ 	.short	0x0003
        /*0062*/ 	.short	0x0018
        /*0064*/ 	.byte	0x00, 0xf5, 0x21, 0x00


	//----- nvinfo : EIATTR_KPARAM_INFO
	.align		4
.L_34:
        /*0068*/ 	.byte	0x04, 0x17
        /*006a*/ 	.short	(.L_36 - .L_35)
.L_35:
        /*006c*/ 	.word	0x00000000
        /*0070*/ 	.short	0x0002
        /*0072*/ 	.short	0x0010
        /*0074*/ 	.byte	0x00, 0xf5, 0x21, 0x00


	//----- nvinfo : EIATTR_KPARAM_INFO
	.align		4
.L_36:
        /*0078*/ 	.byte	0x04, 0x17
        /*007a*/ 	.short	(.L_38 - .L_37)
.L_37:
        /*007c*/ 	.word	0x00000000
        /*0080*/ 	.short	0x0001
        /*0082*/ 	.short	0x0008
        /*0084*/ 	.byte	0x00, 0xf5, 0x21, 0x00


	//----- nvinfo : EIATTR_KPARAM_INFO
	.align		4
.L_38:
        /*0088*/ 	.byte	0x04, 0x17
        /*008a*/ 	.short	(.L_40 - .L_39)
.L_39:
        /*008c*/ 	.word	0x00000000
        /*0090*/ 	.short	0x0000
        /*0092*/ 	.short	0x0000
        /*0094*/ 	.byte	0x00, 0xf5, 0x21, 0x00


	//----- nvinfo : EIATTR_SPARSE_MMA_MASK
	.align		4
.L_40:
        /*0098*/ 	.byte	0x03, 0x50
        /*009a*/ 	.short	0x0000


	//----- nvinfo : EIATTR_MAXREG_COUNT
	.align		4
        /*009c*/ 	.byte	0x03, 0x1b
        /*009e*/ 	.short	0x00ff


	//----- nvinfo : EIATTR_MERCURY_ISA_VERSION
	.align		4
        /*00a0*/ 	.byte	0x03, 0x5f
        /*00a2*/ 	.short	0x0101


	//----- nvinfo : EIATTR_VRC_CTA_INIT_COUNT
	.align		4
        /*00a4*/ 	.byte	0x02, 0x4a
	.zero		1
	.zero		1


	//----- nvinfo : EIATTR_EXIT_INSTR_OFFSETS
	.align		4
        /*00a8*/ 	.byte	0x04, 0x1c
        /*00aa*/ 	.short	(.L_42 - .L_41)


	//   ....[0]....
.L_41:
        /*00ac*/ 	.word	0x00001ff0


	//----- nvinfo : EIATTR_CRS_STACK_SIZE
	.align		4
.L_42:
        /*00b0*/ 	.byte	0x04, 0x1e
        /*00b2*/ 	.short	(.L_44 - .L_43)
.L_43:
        /*00b4*/ 	.word	0x00000000


	//----- nvinfo : EIATTR_CBANK_PARAM_SIZE
	.align		4
.L_44:
        /*00b8*/ 	.byte	0x03, 0x19
        /*00ba*/ 	.short	0x0044


	//----- nvinfo : EIATTR_PARAM_CBANK
	.align		4
        /*00bc*/ 	.byte	0x04, 0x0a
        /*00be*/ 	.short	(.L_46 - .L_45)
	.align		4
.L_45:
        /*00c0*/ 	.word	index@(.nv.constant0.update)
        /*00c4*/ 	.short	0x0380
        /*00c6*/ 	.short	0x0044


	//----- nvinfo : EIATTR_SW_WAR
	.align		4
.L_46:
        /*00c8*/ 	.byte	0x04, 0x36
        /*00ca*/ 	.short	(.L_48 - .L_47)
.L_47:
        /*00cc*/ 	.word	0x00000008
.L_48:


//--------------------- .nv.info.evaluate         --------------------------
	.section	.nv.info.evaluate,"",@"SHT_CUDA_INFO"
	.sectionflags	@""
	.align	4


	//----- nvinfo : EIATTR_CUDA_API_VERSION
	.align		4
        /*0000*/ 	.byte	0x04, 0x37
        /*0002*/ 	.short	(.L_50 - .L_49)
.L_49:
        /*0004*/ 	.word	0x00000082


	//----- nvinfo : EIATTR_KPARAM_INFO
	.align		4
.L_50:
        /*0008*/ 	.byte	0x04, 0x17
        /*000a*/ 	.short	(.L_52 - .L_51)
.L_51:
        /*000c*/ 	.word	0x00000000
        /*0010*/ 	.short	0x0006
        /*0012*/ 	.short	0x0030
        /*0014*/ 	.byte	0x00, 0xf0, 0x11, 0x00


	//----- nvinfo : EIATTR_KPARAM_INFO
	.align		4
.L_52:
        /*0018*/ 	.byte	0x04, 0x17
        /*001a*/ 	.short	(.L_54 - .L_53)
.L_53:
        /*001c*/ 	.word	0x00000000
        /*0020*/ 	.short	0x0005
        /*0022*/ 	.short	0x0028
        /*0024*/ 	.byte	0x00, 0xf5, 0x21, 0x00


	//----- nvinfo : EIATTR_KPARAM_INFO
	.align		4
.L_54:
        /*0028*/ 	.byte	0x04, 0x17
        /*002a*/ 	.short	(.L_56 - .L_55)
.L_55:
        /*002c*/ 	.word	0x00000000
        /*0030*/ 	.short	0x0004
        /*0032*/ 	.short	0x0020
        /*0034*/ 	.byte	0x00, 0xf5, 0x21, 0x00


	//----- nvinfo : EIATTR_KPARAM_INFO
	.align		4
.L_56:
        /*0038*/ 	.byte	0x04, 0x17
        /*003a*/ 	.short	(.L_58 - .L_57)
.L_57:
        /*003c*/ 	.word	0x00000000
        /*0040*/ 	.short	0x0003
        /*0042*/ 	.short	0x0018
        /*0044*/ 	.byte	0x00, 0xf5, 0x21, 0x00


	//----- nvinfo : EIATTR_KPARAM_INFO
	.align		4
.L_58:
        /*0048*/ 	.byte	0x04, 0x17
        /*004a*/ 	.short	(.L_60 - .L_59)
.L_59:
        /*004c*/ 	.word	0x00000000
        /*0050*/ 	.short	0x0002
        /*0052*/ 	.short	0x0010
        /*0054*/ 	.byte	0x00, 0xf5, 0x21, 0x00


	//----- nvinfo : EIATTR_KPARAM_INFO
	.align		4
.L_60:
        /*0058*/ 	.byte	0x04, 0x17
        /*005a*/ 	.short	(.L_62 - .L_61)
.L_61:
        /*005c*/ 	.word	0x00000000
        /*0060*/ 	.short	0x0001
        /*0062*/ 	.short	0x0008
        /*0064*/ 	.byte	0x00, 0xf5, 0x21, 0x00


	//----- nvinfo : EIATTR_KPARAM_INFO
	.align		4
.L_62:
        /*0068*/ 	.byte	0x04, 0x17
        /*006a*/ 	.short	(.L_64 - .L_63)
.L_63:
        /*006c*/ 	.word	0x00000000
        /*0070*/ 	.short	0x0000
        /*0072*/ 	.short	0x0000
        /*0074*/ 	.byte	0x00, 0xf5, 0x21, 0x00


	//----- nvinfo : EIATTR_SPARSE_MMA_MASK
	.align		4
.L_64:
        /*0078*/ 	.byte	0x03, 0x50
        /*007a*/ 	.short	0x0000


	//----- nvinfo : EIATTR_MAXREG_COUNT
	.align		4
        /*007c*/ 	.byte	0x03, 0x1b
        /*007e*/ 	.short	0x00ff


	//----- nvinfo : EIATTR_MERCURY_ISA_VERSION
	.align		4
        /*0080*/ 	.byte	0x03, 0x5f
        /*0082*/ 	.short	0x0101


	//----- nvinfo : EIATTR_VRC_CTA_INIT_COUNT
	.align		4
        /*0084*/ 	.byte	0x02, 0x4a
	.zero		1
	.zero		1


	//----- nvinfo : EIATTR_EXIT_INSTR_OFFSETS
	.align		4
        /*0088*/ 	.byte	0x04, 0x1c
        /*008a*/ 	.short	(.L_66 - .L_65)


	//   ....[0]....
.L_65:
        /*008c*/ 	.word	0x00000060


	//   ....[1]....
        /*0090*/ 	.word	0x00000290


	//----- nvinfo : EIATTR_CRS_STACK_SIZE
	.align		4
.L_66:
        /*0094*/ 	.byte	0x04, 0x1e
        /*0096*/ 	.short	(.L_68 - .L_67)
.L_67:
        /*0098*/ 	.word	0x00000000


	//----- nvinfo : EIATTR_CBANK_PARAM_SIZE
	.align		4
.L_68:
        /*009c*/ 	.byte	0x03, 0x19
        /*009e*/ 	.short	0x0034


	//----- nvinfo : EIATTR_PARAM_CBANK
	.align		4
        /*00a0*/ 	.byte	0x04, 0x0a
        /*00a2*/ 	.short	(.L_70 - .L_69)
	.align		4
.L_69:
        /*00a4*/ 	.word	index@(.nv.constant0.evaluate)
        /*00a8*/ 	.short	0x0380
        /*00aa*/ 	.short	0x0034


	//----- nvinfo : EIATTR_SW_WAR
	.align		4
.L_70:
        /*00ac*/ 	.byte	0x04, 0x36
        /*00ae*/ 	.short	(.L_72 - .L_71)
.L_71:
        /*00b0*/ 	.word	0x00000008
.L_72:


//--------------------- .nv.callgraph             --------------------------
	.section	.nv.callgraph,"",@"SHT_CUDA_CALLGRAPH"
	.align	4
	.sectionentsize	8
	.align		4
        /*0000*/ 	.word	0x00000000
	.align		4
        /*0004*/ 	.word	0xffffffff
	.align		4
        /*0008*/ 	.word	0x00000000
	.align		4
        /*000c*/ 	.word	0xfffffffe
	.align		4
        /*0010*/ 	.word	0x00000000
	.align		4
        /*0014*/ 	.word	0xfffffffd
	.align		4
        /*0018*/ 	.word	0x00000000
	.align		4
        /*001c*/ 	.word	0xfffffffc


//--------------------- .nv.constant4             --------------------------
	.section	.nv.constant4,"a",@progbits
	.align	8
	.align		8
.nv.constant4:
        /*0000*/ 	.dword	precalc_xorwow_matrix
	.align		8
        /*0008*/ 	.dword	precalc_xorwow_offset_matrix
	.align		8
        /*0010*/ 	.dword	mrg32k3aM1
	.align		8
        /*0018*/ 	.dword	mrg32k3aM2
	.align		8
        /*0020*/ 	.dword	mrg32k3aM1SubSeq
	.align		8
        /*0028*/ 	.dword	mrg32k3aM2SubSeq
	.align		8
        /*0030*/ 	.dword	mrg32k3aM1Seq
	.align		8
        /*0038*/ 	.dword	mrg32k3aM2Seq


//--------------------- .nv.constant3             --------------------------
	.section	.nv.constant3,"a",@progbits
	.align	8
.nv.constant3:
	.type		__cr_lgamma_table,@object
	.size		__cr_lgamma_table,(.L_8 - __cr_lgamma_table)
__cr_lgamma_table:
        /*0000*/ 	.byte	0x00, 0x00, 0x00, 0x00, 0x00, 0x00, 0x00, 0x00, 0x00, 0x00, 0x00, 0x00, 0x00, 0x00, 0x00, 0x00
        /*0010*/ 	.byte	0xef, 0x39, 0xfa, 0xfe, 0x42, 0x2e, 0xe6, 0x3f, 0x02, 0x20, 0x2a, 0xfa, 0x0b, 0xab, 0xfc, 0x3f
        /*0020*/ 	.byte	0xf9, 0x2c, 0x92, 0x7c, 0xa7, 0x6c, 0x09, 0x40, 0xc9, 0x79, 0x44, 0x3c, 0x64, 0x26, 0x13, 0x40
        /*0030*/ 	.byte	0xca, 0x01, 0xcf, 0x3a, 0x27, 0x51, 0x1a, 0x40, 0x30, 0xcc, 0x2d, 0xf3, 0xe1, 0x0c, 0x21, 0x40
        /*0040*/ 	.byte	0x0d, 0xb7, 0xfc, 0x82, 0x8e, 0x35, 0x25, 0x40
.L_8:


//--------------------- .text.update              --------------------------
	.section	.text.update,"ax",@progbits
	.align	128
        .global         update
        .type           update,@function
        .size           update,(.L_x_14 - update)
        .other          update,@"STO_CUDA_ENTRY STV_DEFAULT"
update:
.text.update:
[----:B------:R-:W-:Y:S01]  /*0000*/  LDC R1, c[0x0][0x37c] ;  /* 0x0000df00ff017b82 */ /* 0x000fe20000000800 */
[----:B------:R-:W0:Y:S07]  /*0010*/  S2R R3, SR_TID.X ;  /* 0x0000000000037919 */ /* 0x000e2e0000002100 */
[----:B------:R-:W0:Y:S01]  /*0020*/  S2UR UR6, SR_CTAID.X ;  /* 0x00000000000679c3 */ /* 0x000e220000002500 */
[----:B------:R-:W1:Y:S07]  /*0030*/  LDCU.64 UR4, c[0x0][0x358] ;  /* 0x00006b00ff0477ac */ /* 0x000e6e0008000a00 */
[----:B------:R-:W0:Y:S08]  /*0040*/  LDC R0, c[0x0][0x360] ;  /* 0x0000d800ff007b82 */ /* 0x000e300000000800 */
[----:B------:R-:W2:Y:S01]  /*0050*/  LDC.64 R12, c[0x0][0x380] ;  /* 0x0000e000ff0c7b82 */ /* 0x000ea20000000a00 */
[----:B0-----:R-:W-:-:S04]  /*0060*/  IMAD R3, R0, UR6, R3 ;  /* 0x0000000600037c24 */ /* 0x001fc8000f8e0203 */
[----:B--2---:R-:W-:-:S05]  /*0070*/  IMAD.WIDE R12, R3, 0x30, R12 ;  /* 0x00000030030c7825 */ /* 0x004fca00078e020c */
[----:B-1----:R0:W5:Y:S04]  /*0080*/  LDG.E R15, desc[UR4][R12.64+0x20] ;  /* 0x000020040c0f7981 */ /* 0x002168000c1e1900 */
[----:B------:R0:W5:Y:S04]  /*0090*/  LDG.E.64 R10, desc[UR4][R12.64+0x28] ;  /* 0x000028040c0a7981 */ /* 0x000168000c1e1b00 */
[----:B------:R0:W5:Y:S04]  /*00a0*/  LDG.E.64 R8, desc[UR4][R12.64] ;  /* 0x000000040c087981 */ /* 0x000168000c1e1b00 */
[----:B------:R0:W5:Y:S04]  /*00b0*/  LDG.E.64 R16, desc[UR4][R12.64+0x8] ;  /* 0x000008040c107981 */ /* 0x000168000c1e1b00 */
[----:B------:R0:W5:Y:S04]  /*00c0*/  LDG.E.64 R6, desc[UR4][R12.64+0x10] ;  /* 0x000010040c067981 */ /* 0x000168000c1e1b00 */
[----:B------:R0:W5:Y:S01]  /*00d0*/  LDG.E.64 R4, desc[UR4][R12.64+0x18] ;  /* 0x000018040c047981 */ /* 0x000162000c1e1b00 */
[----:B------:R-:W-:Y:S01]  /*00e0*/  ISETP.NE.AND P0, PT, R3, RZ, PT ;  /* 0x000000ff0300720c */ /* 0x000fe20003f05270 */
[----:B------:R-:W-:-:S12]  /*00f0*/  BSSY.RECONVERGENT B0, `(.L_x_0) ;  /* 0x00001e9000007945 */ /* 0x000fd80003800200 */
[----:B0-----:R-:W-:Y:S05]  /*0100*/  @P0 BRA `(.L_x_1) ;  /* 0x0000001c009c0947 */ /* 0x001fea0003800000 */
[----:B------:R-:W0:Y:S01]  /*0110*/  LDC R19, c[0x0][0x3c0] ;  /* 0x0000f000ff137b82 */ /* 0x000e220000000800 */
[----:B------:R-:W1:Y:S07]  /*0120*/  LDCU UR6, c[0x0][0x370] ;  /* 0x00006e00ff0677ac */ /* 0x000e6e0008000800 */
[----:B------:R-:W0:Y:S08]  /*0130*/  LDC.64 R2, c[0x0][0x3b8] ;  /* 0x0000ee00ff027b82 */ /* 0x000e300000000a00 */
[----:B------:R-:W2:Y:S01]  /*0140*/  LDC.64 R20, c[0x0][0x3a0] ;  /* 0x0000e800ff147b82 */ /* 0x000ea20000000a00 */
[----:B-1----:R-:W-:-:S05]  /*0150*/  IMAD R0, R0, UR6, RZ ;  /* 0x0000000600007c24 */ /* 0x002fca000f8e02ff */
[----:B------:R-:W-:Y:S01]  /*0160*/  ISETP.NE.AND P1, PT, R0, RZ, PT ;  /* 0x000000ff0000720c */ /* 0x000fe20003f25270 */
[----:B0-----:R-:W-:-:S12]  /*0170*/  IMAD.WIDE R2, R19, 0x4, R2 ;  /* 0x0000000413027825 */ /* 0x001fd800078e0202 */
.L_x_8:
[----:B--2---:R-:W2:Y:S02]  /*0180*/  LDG.E R0, desc[UR4][R20.64] ;  /* 0x0000000414007981 */ /* 0x004ea4000c1e1900 */
[----:B--2---:R-:W-:-:S13]  /*0190*/  ISETP.NE.AND P0, PT, R0, 0x1, PT ;  /* 0x000000010000780c */ /* 0x004fda0003f05270 */
[----:B0-----:R-:W-:Y:S05]  /*01a0*/  @!P0 BRA `(.L_x_2) ;  /* 0x0000001c00708947 */ /* 0x001fea0003800000 */
[----:B------:R-:W0:Y:S01]  /*01b0*/  LDC.64 R22, c[0x0][0x398] ;  /* 0x0000e600ff167b82 */ /* 0x000e220000000a00 */
[----:B------:R-:W2:Y:S04]  /*01c0*/  LDG.E R14, desc[UR4][R2.64] ;  /* 0x00000004020e7981 */ /* 0x000ea8000c1e1900 */
[----:B0-----:R-:W3:Y:S01]  /*01d0*/  LDG.E R22, desc[UR4][R22.64] ;  /* 0x0000000416167981 */ /* 0x001ee2000c1e1900 */
[----:B-----5:R-:W-:-:S04]  /*01e0*/  SHF.R.U32.HI R0, RZ, 0x2, R9 ;  /* 0x00000002ff007819 */ /* 0x020fc80000011609 */
[----:B------:R-:W-:Y:S01]  /*01f0*/  LOP3.LUT R0, R0, R9, RZ, 0x3c, !PT ;  /* 0x0000000900007212 */ /* 0x000fe200078e3cff */
[----:B------:R-:W-:-:S04]  /*0200*/  IMAD.SHL.U32 R9, R7, 0x10, RZ ;  /* 0x0000001007097824 */ /* 0x000fc800078e00ff */
[C---:B------:R-:W-:Y:S01]  /*0210*/  IMAD.SHL.U32 R18, R0.reuse, 0x2, RZ ;  /* 0x0000000200127824 */ /* 0x040fe200078e00ff */
[----:B------:R-:W-:Y:S04]  /*0220*/  BSSY.RECONVERGENT B1, `(.L_x_2) ;  /* 0x00001d4000017945 */ /* 0x000fe80003800200 */
[----:B------:R-:W-:Y:S01]  /*0230*/  LOP3.LUT R0, R0, R9, R18, 0x96, !PT ;  /* 0x0000000900007212 */ /* 0x000fe200078e9612 */
[----:B------:R-:W-:-:S03]  /*0240*/  IMAD.MOV.U32 R18, RZ, RZ, R6 ;  /* 0x000000ffff127224 */ /* 0x000fc600078e0006 */
[----:B------:R-:W-:Y:S02]  /*0250*/  LOP3.LUT R6, R0, R7, RZ, 0x3c, !PT ;  /* 0x0000000700067212 */ /* 0x000fe400078e3cff */
[----:B---3--:R-:W-:-:S04]  /*0260*/  VIMNMX R19, PT, PT, R22, -0x1, !PT ;  /* 0xffffffff16137848 */ /* 0x008fc80007fe0100 */
[----:B------:R-:W-:-:S04]  /*0270*/  VIMNMX R19, PT, PT, R19, 0x1, PT ;  /* 0x0000000113137848 */ /* 0x000fc80003fe0100 */
[----:B--2---:R-:W-:-:S13]  /*0280*/  ISETP.GE.AND P0, PT, R14, R19, PT ;  /* 0x000000130e00720c */ /* 0x004fda0003f06270 */
[----:B------:R-:W-:Y:S05]  /*0290*/  @P0 BRA `(.L_x_3) ;  /* 0x0000000000600947 */ /* 0x000fea0003800000 */
[----:B------:R-:W-:Y:S01]  /*02a0*/  SHF.R.U32.HI R9, RZ, 0x2, R16 ;  /* 0x00000002ff097819 */ /* 0x000fe20000011610 */
[----:B------:R-:W-:Y:S02]  /*02b0*/  IMAD.SHL.U32 R0, R6, 0x10, RZ ;  /* 0x0000001006007824 */ /* 0x000fe400078e00ff */
[----:B------:R-:W-:Y:S01]  /*02c0*/  IMAD.MOV.U32 R24, RZ, RZ, R17 ;  /* 0x000000ffff187224 */ /* 0x000fe200078e0011 */
[----:B------:R-:W-:Y:S01]  /*02d0*/  LOP3.LUT R9, R9, R16, RZ, 0x3c, !PT ;  /* 0x0000001009097212 */ /* 0x000fe200078e3cff */
[----:B------:R-:W-:-:S04]  /*02e0*/  IMAD.MOV.U32 R22, RZ, RZ, R7 ;  /* 0x000000ffff167224 */ /* 0x000fc800078e0007 */
[----:B------:R-:W-:-:S05]  /*02f0*/  IMAD.SHL.U32 R16, R9, 0x2, RZ ;  /* 0x0000000209107824 */ /* 0x000fca00078e00ff */
[----:B------:R-:W-:Y:S01]  /*0300*/  LOP3.LUT R25, R9, R16, R0, 0x96, !PT ;  /* 0x0000001009197212 */ /* 0x000fe200078e9600 */
[----:B------:R-:W-:Y:S02]  /*0310*/  VIADD R0, R8, 0xb0f8a ;  /* 0x000b0f8a08007836 */ /* 0x000fe40000000000 */
[----:B------:R-:W-:Y:S01]  /*0320*/  IMAD.MOV.U32 R9, RZ, RZ, 0x2f800000 ;  /* 0x2f800000ff097424 */ /* 0x000fe200078e00ff */
[----:B------:R-:W-:Y:S01]  /*0330*/  LOP3.LUT R25, R25, R6, RZ, 0x3c, !PT ;  /* 0x0000000619197212 */ /* 0x000fe200078e3cff */
[----:B------:R-:W-:-:S04]  /*0340*/  IMAD.MOV.U32 R16, RZ, RZ, R18 ;  /* 0x000000ffff107224 */ /* 0x000fc800078e0012 */
[----:B------:R-:W-:-:S05]  /*0350*/  IMAD.IADD R8, R25, 0x1, R0 ;  /* 0x0000000119087824 */ /* 0x000fca00078e0200 */
[----:B------:R-:W-:-:S05]  /*0360*/  I2FP.F32.U32 R8, R8 ;  /* 0x0000000800087245 */ /* 0x000fca0000201000 */
[----:B------:R-:W-:Y:S01]  /*0370*/  FFMA R8, R8, R9, 1.1641532182693481445e-10 ;  /* 0x2f00000008087423 */ /* 0x000fe20000000009 */
[----:B------:R-:W-:Y:S02]  /*0380*/  IMAD.MOV.U32 R9, RZ, RZ, R17 ;  /* 0x000000ffff097224 */ /* 0x000fe400078e0011 */
[----:B------:R-:W-:Y:S02]  /*0390*/  IMAD.MOV.U32 R17, RZ, RZ, R7 ;  /* 0x000000ffff117224 */ /* 0x000fe400078e0007 */
[----:B------:R-:W-:Y:S01]  /*03a0*/  FSETP.GT.AND P0, PT, R8, 1, PT ;  /* 0x3f8000000800780b */ /* 0x000fe20003f04000 */
[----:B------:R-:W-:Y:S02]  /*03b0*/  IMAD.MOV.U32 R8, RZ, RZ, R0 ;  /* 0x000000ffff087224 */ /* 0x000fe400078e0000 */
[----:B------:R-:W-:-:S10]  /*03c0*/  IMAD.MOV.U32 R7, RZ, RZ, R25 ;  /* 0x000000ffff077224 */ /* 0x000fd400078e0019 */
[----:B------:R-:W-:Y:S05]  /*03d0*/  @P0 BRA `(.L_x_4) ;  /* 0x0000001800e00947 */ /* 0x000fea0003800000 */
[----:B------:R-:W-:Y:S02]  /*03e0*/  IMAD.MOV.U32 R23, RZ, RZ, R6 ;  /* 0x000000ffff177224 */ /* 0x000fe400078e0006 */
[----:B------:R-:W-:Y:S02]  /*03f0*/  IMAD.MOV.U32 R6, RZ, RZ, R25 ;  /* 0x000000ffff067224 */ /* 0x000fe400078e0019 */
[----:B------:R-:W-:Y:S01]  /*0400*/  IMAD.MOV.U32 R9, RZ, RZ, R18 ;  /* 0x000000ffff097224 */ /* 0x000fe200078e0012 */
[----:B------:R-:W-:Y:S06]  /*0410*/  BRA `(.L_x_5) ;  /* 0x0000000000147947 */ /* 0x000fec0003800000 */
.L_x_3:
[----:B------:R-:W-:Y:S02]  /*0420*/  VIADD R0, R8, 0x587c5 ;  /* 0x000587c508007836 */ /* 0x000fe40000000000 */
[----:B------:R-:W-:Y:S02]  /*0430*/  IMAD.MOV.U32 R24, RZ, RZ, R16 ;  /* 0x000000ffff187224 */ /* 0x000fe400078e0010 */
[----:B------:R-:W-:Y:S02]  /*0440*/  IMAD.MOV.U32 R9, RZ, RZ, R17 ;  /* 0x000000ffff097224 */ /* 0x000fe400078e0011 */
[----:B------:R-:W-:Y:S02]  /*0450*/  IMAD.MOV.U32 R23, RZ, RZ, R7 ;  /* 0x000000ffff177224 */ /* 0x000fe400078e0007 */
[----:B------:R-:W-:-:S07]  /*0460*/  IMAD.MOV.U32 R22, RZ, RZ, R18 ;  /* 0x000000ffff167224 */ /* 0x000fce00078e0012 */
.L_x_5:
[----:B------:R-:W-:Y:S01]  /*0470*/  SHF.R.U32.HI R7, RZ, 0x2, R24 ;  /* 0x00000002ff077819 */ /* 0x000fe20000011618 */
[----:B------:R-:W-:Y:S02]  /*0480*/  IMAD.SHL.U32 R8, R6, 0x10, RZ ;  /* 0x0000001006087824 */ /* 0x000fe400078e00ff */
[----:B------:R-:W-:Y:S01]  /*0490*/  IMAD.IADD R14, R14, 0x1, -R19 ;  /* 0x000000010e0e7824 */ /* 0x000fe200078e0a13 */
[----:B------:R-:W-:-:S04]  /*04a0*/  LOP3.LUT R7, R7, R24, RZ, 0x3c, !PT ;  /* 0x0000001807077212 */ /* 0x000fc800078e3cff */
[----:B------:R-:W-:Y:S01]  /*04b0*/  IABS R25, R14 ;  /* 0x0000000e00197213 */ /* 0x000fe20000000000 */
[C---:B------:R-:W-:Y:S02]  /*04c0*/  IMAD.SHL.U32 R16, R7.reuse, 0x2, RZ ;  /* 0x0000000207107824 */ /* 0x040fe400078e00ff */
[----:B------:R-:W-:Y:S01]  /*04d0*/  IMAD.MOV.U32 R14, RZ, RZ, 0x2f800000 ;  /* 0x2f800000ff0e7424 */ /* 0x000fe200078e00ff */
[----:B------:R-:W0:Y:S02]  /*04e0*/  I2F.F64 R18, R25 ;  /* 0x0000001900127312 */ /* 0x000e240000201c00 */
[----:B------:R-:W-:Y:S01]  /*04f0*/  LOP3.LUT R7, R7, R16, R8, 0x96, !PT ;  /* 0x0000001007077212 */ /* 0x000fe200078e9608 */
[----:B------:R-:W-:-:S03]  /*0500*/  VIADD R8, R0, 0x587c5 ;  /* 0x000587c500087836 */ /* 0x000fc60000000000 */
[----:B------:R-:W-:-:S05]  /*0510*/  LOP3.LUT R7, R7, R6, RZ, 0x3c, !PT ;  /* 0x0000000607077212 */ /* 0x000fca00078e3cff */
[----:B------:R-:W-:Y:S01]  /*0520*/  IMAD.IADD R16, R7, 0x1, R8 ;  /* 0x0000000107107824 */ /* 0x000fe200078e0208 */
[----:B0-----:R-:W-:-:S04]  /*0530*/  DMUL R18, R18, 0.5 ;  /* 0x3fe0000012127828 */ /* 0x001fc80000000000 */
[----:B------:R-:W-:-:S05]  /*0540*/  I2FP.F32.U32 R17, R16 ;  /* 0x0000001000117245 */ /* 0x000fca0000201000 */
[----:B------:R-:W-:-:S04]  /*0550*/  FFMA R24, R17, R14, 1.1641532182693481445e-10 ;  /* 0x2f00000011187423 */ /* 0x000fc8000000000e */
[----:B------:R-:W0:Y:S02]  /*0560*/  F2F.F64.F32 R16, R24 ;  /* 0x0000001800107310 */ /* 0x000e240000201800 */
[----:B0-----:R-:W-:Y:S01]  /*0570*/  DSETP.GE.AND P0, PT, R18, R16, PT ;  /* 0x000000101200722a */ /* 0x001fe20003f06000 */
[----:B------:R-:W-:Y:S02]  /*0580*/  IMAD.MOV.U32 R17, RZ, RZ, R23 ;  /* 0x000000ffff117224 */ /* 0x000fe400078e0017 */
[----:B------:R-:W-:-:S11]  /*0590*/  IMAD.MOV.U32 R16, RZ, RZ, R22 ;  /* 0x000000ffff107224 */ /* 0x000fd600078e0016 */
[----:B------:R-:W-:Y:S05]  /*05a0*/  @!P0 BRA `(.L_x_4) ;  /* 0x00000018006c8947 */ /* 0x000fea0003800000 */
[----:B------:R-:W-:Y:S01]  /*05b0*/  SHF.R.U32.HI R8, RZ, 0x2, R9 ;  /* 0x00000002ff087819 */ /* 0x000fe20000011609 */
[----:B------:R-:W-:Y:S01]  /*05c0*/  IMAD.SHL.U32 R17, R7, 0x10, RZ ;  /* 0x0000001007117824 */ /* 0x000fe200078e00ff */
[----:B------:R-:W-:Y:S02]  /*05d0*/  SHF.R.U32.HI R18, RZ, 0x2, R23 ;  /* 0x00000002ff127819 */ /* 0x000fe40000011617 */
[----:B------:R-:W-:Y:S02]  /*05e0*/  LOP3.LUT R8, R8, R9, RZ, 0x3c, !PT ;  /* 0x0000000908087212 */ /* 0x000fe400078e3cff */
[----:B------:R-:W-:Y:S02]  /*05f0*/  SHF.R.U32.HI R9, RZ, 0x2, R22 ;  /* 0x00000002ff097819 */ /* 0x000fe40000011616 */
[----:B------:R-:W-:Y:S01]  /*0600*/  LOP3.LUT R18, R18, R23, RZ, 0x3c, !PT ;  /* 0x0000001712127212 */ /* 0x000fe200078e3cff */
[----:B------:R-:W-:Y:S01]  /*0610*/  IMAD.SHL.U32 R16, R8, 0x2, RZ ;  /* 0x0000000208107824 */ /* 0x000fe200078e00ff */
[----:B------:R-:W-:-:S02]  /*0620*/  LOP3.LUT R9, R9, R22, RZ, 0x3c, !PT ;  /* 0x0000001609097212 */ /* 0x000fc400078e3cff */
[----:B------:R-:W-:Y:S02]  /*0630*/  SHF.R.U32.HI R23, RZ, 0x2, R6 ;  /* 0x00000002ff177819 */ /* 0x000fe40000011606 */
[----:B------:R-:W-:Y:S01]  /*0640*/  LOP3.LUT R17, R7, R17, R16, 0x96, !PT ;  /* 0x0000001107117212 */ /* 0x000fe200078e9610 */
[----:B------:R-:W-:Y:S01]  /*0650*/  IMAD.SHL.U32 R16, R9, 0x2, RZ ;  /* 0x0000000209107824 */ /* 0x000fe200078e00ff */
[----:B------:R-:W-:Y:S01]  /*0660*/  LOP3.LUT R23, R23, R6, RZ, 0x3c, !PT ;  /* 0x0000000617177212 */ /* 0x000fe200078e3cff */
[----:B------:R-:W-:Y:S01]  /*0670*/  VIADD R6, R0, 0x1ba6d9 ;  /* 0x001ba6d900067836 */ /* 0x000fe20000000000 */
[----:B------:R-:W-:Y:S02]  /*0680*/  LOP3.LUT R17, R17, R8, RZ, 0x3c, !PT ;  /* 0x0000000811117212 */ /* 0x000fe400078e3cff */
[----:B------:R-:W-:-:S03]  /*0690*/  SHF.R.U32.HI R22, RZ, 0x2, R7 ;  /* 0x00000002ff167819 */ /* 0x000fc60000011607 */
[----:B------:R-:W-:-:S05]  /*06a0*/  IMAD.SHL.U32 R8, R17, 0x10, RZ ;  /* 0x0000001011087824 */ /* 0x000fca00078e00ff */
[----:B------:R-:W-:Y:S01]  /*06b0*/  LOP3.LUT R8, R17, R8, R16, 0x96, !PT ;  /* 0x0000000811087212 */ /* 0x000fe200078e9610 */
[----:B------:R-:W-:-:S03]  /*06c0*/  IMAD.SHL.U32 R16, R23, 0x2, RZ ;  /* 0x0000000217107824 */ /* 0x000fc600078e00ff */
[----:B------:R-:W-:Y:S01]  /*06d0*/  LOP3.LUT R19, R8, R9, RZ, 0x3c, !PT ;  /* 0x0000000908137212 */ /* 0x000fe200078e3cff */
[----:B------:R-:W-:-:S03]  /*06e0*/  IMAD.SHL.U32 R9, R18, 0x2, RZ ;  /* 0x0000000212097824 */ /* 0x000fc600078e00ff */
[----:B------:R-:W-:Y:S01]  /*06f0*/  SHF.R.U32.HI R26, RZ, 0x2, R19 ;  /* 0x00000002ff1a7819 */ /* 0x000fe20000011613 */
[----:B------:R-:W-:-:S05]  /*0700*/  IMAD.SHL.U32 R8, R19, 0x10, RZ ;  /* 0x0000001013087824 */ /* 0x000fca00078e00ff */
[----:B------:R-:W-:-:S04]  /*0710*/  LOP3.LUT R9, R19, R8, R9, 0x96, !PT ;  /* 0x0000000813097212 */ /* 0x000fc800078e9609 */
[----:B------:R-:W-:-:S05]  /*0720*/  LOP3.LUT R9, R9, R18, RZ, 0x3c, !PT ;  /* 0x0000001209097212 */ /* 0x000fca00078e3cff */
[----:B------:R-:W-:-:S05]  /*0730*/  IMAD.SHL.U32 R8, R9, 0x10, RZ ;  /* 0x0000001009087824 */ /* 0x000fca00078e00ff */
[----:B------:R-:W-:Y:S02]  /*0740*/  LOP3.LUT R18, R9, R8, R16, 0x96, !PT ;  /* 0x0000000809127212 */ /* 0x000fe400078e9610 */
[----:B------:R-:W-:Y:S02]  /*0750*/  LOP3.LUT R8, R22, R7, RZ, 0x3c, !PT ;  /* 0x0000000716087212 */ /* 0x000fe400078e3cff */
[----:B------:R-:W-:Y:S02]  /*0760*/  IADD3 R16, PT, PT, R6, -0x10974f, R17 ;  /* 0xffef68b106107810 */ /* 0x000fe40007ffe011 */
[----:B------:R-:W-:Y:S01]  /*0770*/  LOP3.LUT R7, R18, R23, RZ, 0x3c, !PT ;  /* 0x0000001712077212 */ /* 0x000fe200078e3cff */
[----:B------:R-:W-:Y:S01]  /*0780*/  IMAD.SHL.U32 R24, R8, 0x2, RZ ;  /* 0x0000000208187824 */ /* 0x000fe200078e00ff */
[----:B------:R-:W-:Y:S02]  /*0790*/  IADD3 R18, PT, PT, R6, -0xb0f8a, R19 ;  /* 0xfff4f07606127810 */ /* 0x000fe40007ffe013 */
[----:B------:R-:W-:Y:S01]  /*07a0*/  I2FP.F32.U32 R23, R16 ;  /* 0x0000001000177245 */ /* 0x000fe20000201000 */
[----:B------:R-:W-:Y:S01]  /*07b0*/  IMAD.SHL.U32 R16, R7, 0x10, RZ ;  /* 0x0000001007107824 */ /* 0x000fe200078e00ff */
[----:B------:R-:W-:-:S02]  /*07c0*/  I2FP.F32.U32 R25, R18 ;  /* 0x0000001200197245 */ /* 0x000fc40000201000 */
[----:B------:R-:W-:Y:S01]  /*07d0*/  IADD3 R22, PT, PT, R6, -0x587c5, R9 ;  /* 0xfffa783b06167810 */ /* 0x000fe20007ffe009 */
[-C--:B------:R-:W-:Y:S01]  /*07e0*/  FFMA R23, R23, R14.reuse, 1.1641532182693481445e-10 ;  /* 0x2f00000017177423 */ /* 0x080fe2000000000e */
[----:B------:R-:W-:Y:S01]  /*07f0*/  SHF.R.U32.HI R18, RZ, 0x2, R17 ;  /* 0x00000002ff127819 */ /* 0x000fe20000011611 */
[----:B------:R-:W-:Y:S01]  /*0800*/  FFMA R25, R25, R14, 1.1641532182693481445e-10 ;  /* 0x2f00000019197423 */ /* 0x000fe2000000000e */
[----:B------:R-:W-:Y:S02]  /*0810*/  LOP3.LUT R29, R7, R16, R24, 0x96, !PT ;  /* 0x00000010071d7212 */ /* 0x000fe400078e9618 */
[----:B------:R-:W-:Y:S02]  /*0820*/  I2FP.F32.U32 R27, R22 ;  /* 0x00000016001b7245 */ /* 0x000fe40000201000 */
[----:B------:R-:W-:Y:S02]  /*0830*/  LOP3.LUT R16, R18, R17, RZ, 0x3c, !PT ;  /* 0x0000001112107212 */ /* 0x000fe400078e3cff */
[----:B------:R-:W-:Y:S01]  /*0840*/  LOP3.LUT R17, R29, R8, RZ, 0x3c, !PT ;  /* 0x000000081d117212 */ /* 0x000fe200078e3cff */
[----:B------:R-:W-:Y:S01]  /*0850*/  FFMA R27, R27, R14, 1.1641532182693481445e-10 ;  /* 0x2f0000001b1b7423 */ /* 0x000fe2000000000e */
[----:B------:R-:W-:Y:S01]  /*0860*/  FSETP.GTU.AND P0, PT, R23, 1, PT ;  /* 0x3f8000001700780b */ /* 0x000fe20003f0c000 */
[----:B------:R-:W-:Y:S01]  /*0870*/  IMAD.SHL.U32 R24, R16, 0x2, RZ ;  /* 0x0000000210187824 */ /* 0x000fe200078e00ff */
[----:B------:R-:W-:Y:S01]  /*0880*/  FSETP.GTU.AND P2, PT, R25, 1, PT ;  /* 0x3f8000001900780b */ /* 0x000fe20003f4c000 */
[----:B------:R-:W-:Y:S01]  /*0890*/  IMAD.SHL.U32 R8, R17, 0x10, RZ ;  /* 0x0000001011087824 */ /* 0x000fe200078e00ff */
[----:B------:R-:W-:-:S02]  /*08a0*/  FSETP.GTU.AND P3, PT, R27, 1, PT ;  /* 0x3f8000001b00780b */ /* 0x000fc40003f6c000 */
[----:B------:R-:W-:Y:S02]  /*08b0*/  SEL R18, RZ, 0x1, P0 ;  /* 0x00000001ff127807 */ /* 0x000fe40000000000 */
[----:B------:R-:W-:Y:S02]  /*08c0*/  LOP3.LUT R25, R17, R8, R24, 0x96, !PT ;  /* 0x0000000811197212 */ /* 0x000fe400078e9618 */
[----:B------:R-:W-:Y:S02]  /*08d0*/  SEL R23, RZ, 0x2, P2 ;  /* 0x00000002ff177807 */ /* 0x000fe40001000000 */
[----:B------:R-:W-:Y:S02]  /*08e0*/  SEL R22, RZ, 0x4, P3 ;  /* 0x00000004ff167807 */ /* 0x000fe40001800000 */
[----:B------:R-:W-:Y:S02]  /*08f0*/  LOP3.LUT R8, R26, R19, RZ, 0x3c, !PT ;  /* 0x000000131a087212 */ /* 0x000fe400078e3cff */
[----:B------:R-:W-:-:S02]  /*0900*/  LOP3.LUT R19, R25, R16, RZ, 0x3c, !PT ;  /* 0x0000001019137212 */ /* 0x000fc400078e3cff */
[----:B------:R-:W-:Y:S01]  /*0910*/  IADD3 R18, PT, PT, R22, R23, R18 ;  /* 0x0000001716127210 */ /* 0x000fe20007ffe012 */
[C---:B------:R-:W-:Y:S01]  /*0920*/  IMAD.IADD R23, R6.reuse, 0x1, R7 ;  /* 0x0000000106177824 */ /* 0x040fe200078e0207 */
[----:B------:R-:W-:Y:S01]  /*0930*/  IADD3 R24, PT, PT, R6, 0x587c5, R17 ;  /* 0x000587c506187810 */ /* 0x000fe20007ffe011 */
[----:B------:R-:W-:Y:S01]  /*0940*/  IMAD.SHL.U32 R22, R8, 0x2, RZ ;  /* 0x0000000208167824 */ /* 0x000fe200078e00ff */
[----:B------:R-:W-:Y:S01]  /*0950*/  SHF.R.U32.HI R26, RZ, 0x2, R7 ;  /* 0x00000002ff1a7819 */ /* 0x000fe20000011607 */
[C---:B------:R-:W-:Y:S01]  /*0960*/  IMAD.SHL.U32 R16, R19.reuse, 0x10, RZ ;  /* 0x0000001013107824 */ /* 0x040fe200078e00ff */
[----:B------:R-:W-:Y:S02]  /*0970*/  I2FP.F32.U32 R25, R23 ;  /* 0x0000001700197245 */ /* 0x000fe40000201000 */
[----:B------:R-:W-:Y:S02]  /*0980*/  I2FP.F32.U32 R27, R24 ;  /* 0x00000018001b7245 */ /* 0x000fe40000201000 */
[----:B------:R-:W-:Y:S01]  /*0990*/  LOP3.LUT R23, R19, R16, R22, 0x96, !PT ;  /* 0x0000001013177212 */ /* 0x000fe200078e9616 */
[-C--:B------:R-:W-:Y:S01]  /*09a0*/  FFMA R25, R25, R14.reuse, 1.1641532182693481445e-10 ;  /* 0x2f00000019197423 */ /* 0x080fe2000000000e */
[----:B------:R-:W-:Y:S01]  /*09b0*/  SHF.R.U32.HI R16, RZ, 0x2, R9 ;  /* 0x00000002ff107819 */ /* 0x000fe20000011609 */
[----:B------:R-:W-:Y:S01]  /*09c0*/  FFMA R27, R27, R14, 1.1641532182693481445e-10 ;  /* 0x2f0000001b1b7423 */ /* 0x000fe2000000000e */
[----:B------:R-:W-:-:S02]  /*09d0*/  LOP3.LUT R7, R26, R7, RZ, 0x3c, !PT ;  /* 0x000000071a077212 */ /* 0x000fc400078e3cff */
[----:B------:R-:W-:Y:S02]  /*09e0*/  LOP3.LUT R16, R16, R9, RZ, 0x3c, !PT ;  /* 0x0000000910107212 */ /* 0x000fe400078e3cff */
[----:B------:R-:W-:Y:S02]  /*09f0*/  LOP3.LUT R9, R23, R8, RZ, 0x3c, !PT ;  /* 0x0000000817097212 */ /* 0x000fe400078e3cff */
[----:B------:R-:W-:Y:S01]  /*0a00*/  FSETP.GTU.AND P0, PT, R25, 1, PT ;  /* 0x3f8000001900780b */ /* 0x000fe20003f0c000 */
[----:B------:R-:W-:Y:S01]  /*0a10*/  IMAD.SHL.U32 R22, R16, 0x2, RZ ;  /* 0x0000000210167824 */ /* 0x000fe200078e00ff */
[----:B------:R-:W-:Y:S01]  /*0a20*/  FSETP.GTU.AND P2, PT, R27, 1, PT ;  /* 0x3f8000001b00780b */ /* 0x000fe20003f4c000 */
[----:B------:R-:W-:Y:S01]  /*0a30*/  IMAD.SHL.U32 R8, R9, 0x10, RZ ;  /* 0x0000001009087824 */ /* 0x000fe200078e00ff */
[----:B------:R-:W-:Y:S02]  /*0a40*/  SEL R25, RZ, 0x8, P0 ;  /* 0x00000008ff197807 */ /* 0x000fe40000000000 */
[----:B------:R-:W-:-:S02]  /*0a50*/  SEL R24, RZ, 0x10, P2 ;  /* 0x00000010ff187807 */ /* 0x000fc40001000000 */
[----:B------:R-:W-:Y:S02]  /*0a60*/  LOP3.LUT R23, R9, R8, R22, 0x96, !PT ;  /* 0x0000000809177212 */ /* 0x000fe400078e9616 */
[----:B------:R-:W-:Y:S01]  /*0a70*/  IADD3 R18, PT, PT, R24, R25, R18 ;  /* 0x0000001918127210 */ /* 0x000fe20007ffe012 */
[----:B------:R-:W-:Y:S01]  /*0a80*/  IMAD.SHL.U32 R24, R7, 0x2, RZ ;  /* 0x0000000207187824 */ /* 0x000fe200078e00ff */
[----:B------:R-:W-:Y:S02]  /*0a90*/  LOP3.LUT R23, R23, R16, RZ, 0x3c, !PT ;  /* 0x0000001017177212 */ /* 0x000fe400078e3cff */
[C---:B------:R-:W-:Y:S02]  /*0aa0*/  IADD3 R8, PT, PT, R6.reuse, 0xb0f8a, R19 ;  /* 0x000b0f8a06087810 */ /* 0x040fe40007ffe013 */
[----:B------:R-:W-:Y:S01]  /*0ab0*/  IADD3 R16, PT, PT, R6, 0x10974f, R9 ;  /* 0x0010974f06107810 */ /* 0x000fe20007ffe009 */
[----:B------:R-:W-:Y:S01]  /*0ac0*/  IMAD.SHL.U32 R22, R23, 0x10, RZ ;  /* 0x0000001017167824 */ /* 0x000fe200078e00ff */
[----:B------:R-:W-:-:S02]  /*0ad0*/  I2FP.F32.U32 R25, R8 ;  /* 0x0000000800197245 */ /* 0x000fc40000201000 */
[----:B------:R-:W-:Y:S02]  /*0ae0*/  I2FP.F32.U32 R27, R16 ;  /* 0x00000010001b7245 */ /* 0x000fe40000201000 */
[----:B------:R-:W-:Y:S01]  /*0af0*/  LOP3.LUT R8, R23, R22, R24, 0x96, !PT ;  /* 0x0000001617087212 */ /* 0x000fe200078e9618 */
[-C--:B------:R-:W-:Y:S01]  /*0b00*/  FFMA R25, R25, R14.reuse, 1.1641532182693481445e-10 ;  /* 0x2f00000019197423 */ /* 0x080fe2000000000e */
[----:B------:R-:W-:Y:S01]  /*0b10*/  SHF.R.U32.HI R16, RZ, 0x2, R17 ;  /* 0x00000002ff107819 */ /* 0x000fe20000011611 */
[----:B------:R-:W-:Y:S01]  /*0b20*/  FFMA R27, R27, R14, 1.1641532182693481445e-10 ;  /* 0x2f0000001b1b7423 */ /* 0x000fe2000000000e */
[----:B------:R-:W-:Y:S02]  /*0b30*/  LOP3.LUT R8, R8, R7, RZ, 0x3c, !PT ;  /* 0x0000000708087212 */ /* 0x000fe400078e3cff */
[----:B------:R-:W-:Y:S02]  /*0b40*/  LOP3.LUT R16, R16, R17, RZ, 0x3c, !PT ;  /* 0x0000001110107212 */ /* 0x000fe400078e3cff */
[----:B------:R-:W-:Y:S01]  /*0b50*/  FSETP.GTU.AND P0, PT, R25, 1, PT ;  /* 0x3f8000001900780b */ /* 0x000fe20003f0c000 */
[----:B------:R-:W-:Y:S01]  /*0b60*/  IMAD.SHL.U32 R7, R8, 0x10, RZ ;  /* 0x0000001008077824 */ /* 0x000fe200078e00ff */
[----:B------:R-:W-:Y:S01]  /*0b70*/  FSETP.GTU.AND P2, PT, R27, 1, PT ;  /* 0x3f8000001b00780b */ /* 0x000fe20003f4c000 */
[----:B------:R-:W-:Y:S01]  /*0b80*/  IMAD.SHL.U32 R24, R16, 0x2, RZ ;  /* 0x0000000210187824 */ /* 0x000fe200078e00ff */
[----:B------:R-:W-:-:S02]  /*0b90*/  SHF.R.U32.HI R26, RZ, 0x2, R19 ;  /* 0x00000002ff1a7819 */ /* 0x000fc40000011613 */
[----:B------:R-:W-:Y:S02]  /*0ba0*/  SEL R17, RZ, 0x20, P0 ;  /* 0x00000020ff117807 */ /* 0x000fe40000000000 */
[----:B------:R-:W-:Y:S01]  /*0bb0*/  LOP3.LUT R25, R8, R7, R24, 0x96, !PT ;  /* 0x0000000708197212 */ /* 0x000fe200078e9618 */
[----:B------:R-:W-:Y:S01]  /*0bc0*/  VIADD R7, R0, 0x47e501 ;  /* 0x0047e50100077836 */ /* 0x000fe20000000000 */
[----:B------:R-:W-:Y:S02]  /*0bd0*/  SEL R22, RZ, 0x40, P2 ;  /* 0x00000040ff167807 */ /* 0x000fe40001000000 */
[----:B------:R-:W-:Y:S02]  /*0be0*/  LOP3.LUT R19, R26, R19, RZ, 0x3c, !PT ;  /* 0x000000131a137212 */ /* 0x000fe400078e3cff */
[----:B------:R-:W-:Y:S02]  /*0bf0*/  LOP3.LUT R16, R25, R16, RZ, 0x3c, !PT ;  /* 0x0000001019107212 */ /* 0x000fe400078e3cff */
[----:B------:R-:W-:Y:S01]  /*0c00*/  IADD3 R18, PT, PT, R22, R17, R18 ;  /* 0x0000001116127210 */ /* 0x000fe20007ffe012 */
[----:B------:R-:W-:Y:S01]  /*0c10*/  IMAD.SHL.U32 R24, R19, 0x2, RZ ;  /* 0x0000000213187824 */ /* 0x000fe200078e00ff */
[----:B------:R-:W-:Y:S01]  /*0c20*/  IADD3 R6, PT, PT, R6, 0x161f14, R23 ;  /* 0x00161f1406067810 */ /* 0x000fe20007ffe017 */
[----:B------:R-:W-:Y:S01]  /*0c30*/  IMAD.SHL.U32 R27, R16, 0x10, RZ ;  /* 0x00000010101b7824 */ /* 0x000fe200078e00ff */
[----:B------:R-:W-:-:S02]  /*0c40*/  IADD3 R22, PT, PT, R7, -0x10974f, R8 ;  /* 0xffef68b107167810 */ /* 0x000fc40007ffe008 */
[----:B------:R-:W-:Y:S02]  /*0c50*/  I2FP.F32.U32 R17, R6 ;  /* 0x0000000600117245 */ /* 0x000fe40000201000 */
[----:B------:R-:W-:Y:S02]  /*0c60*/  I2FP.F32.U32 R25, R22 ;  /* 0x0000001600197245 */ /* 0x000fe40000201000 */
[----:B------:R-:W-:Y:S01]  /*0c70*/  LOP3.LUT R6, R16, R27, R24, 0x96, !PT ;  /* 0x0000001b10067212 */ /* 0x000fe200078e9618 */
[-C--:B------:R-:W-:Y:S01]  /*0c80*/  FFMA R22, R17, R14.reuse, 1.1641532182693481445e-10 ;  /* 0x2f00000011167423 */ /* 0x080fe2000000000e */
[----:B------:R-:W-:Y:S01]  /*0c90*/  SHF.R.U32.HI R24, RZ, 0x2, R9 ;  /* 0x00000002ff187819 */ /* 0x000fe20000011609 */
[----:B------:R-:W-:Y:S01]  /*0ca0*/  FFMA R25, R25, R14, 1.1641532182693481445e-10 ;  /* 0x2f00000019197423 */ /* 0x000fe2000000000e */
[----:B------:R-:W-:Y:S02]  /*0cb0*/  LOP3.LUT R6, R6, R19, RZ, 0x3c, !PT ;  /* 0x0000001306067212 */ /* 0x000fe400078e3cff */
[----:B------:R-:W-:-:S02]  /*0cc0*/  LOP3.LUT R17, R24, R9, RZ, 0x3c, !PT ;  /* 0x0000000918117212 */ /* 0x000fc400078e3cff */
[----:B------:R-:W-:Y:S02]  /*0cd0*/  FSETP.GTU.AND P0, PT, R22, 1, PT ;  /* 0x3f8000001600780b */ /* 0x000fe40003f0c000 */
[----:B------:R-:W-:Y:S01]  /*0ce0*/  FSETP.GTU.AND P2, PT, R25, 1, PT ;  /* 0x3f8000001900780b */ /* 0x000fe20003f4c000 */
[----:B------:R-:W-:Y:S01]  /*0cf0*/  IMAD.SHL.U32 R22, R17, 0x2, RZ ;  /* 0x0000000211167824 */ /* 0x000fe200078e00ff */
[----:B------:R-:W-:Y:S01]  /*0d00*/  SEL R9, RZ, 0x80, P0 ;  /* 0x00000080ff097807 */ /* 0x000fe20000000000 */
[C---:B------:R-:W-:Y:S01]  /*0d10*/  IMAD.SHL.U32 R25, R6.reuse, 0x10, RZ ;  /* 0x0000001006197824 */ /* 0x040fe200078e00ff */
[----:B------:R-:W-:Y:S02]  /*0d20*/  SEL R19, RZ, 0x100, P2 ;  /* 0x00000100ff137807 */ /* 0x000fe40001000000 */
[----:B------:R-:W-:Y:S02]  /*0d30*/  SHF.R.U32.HI R24, RZ, 0x2, R23 ;  /* 0x00000002ff187819 */ /* 0x000fe40000011617 */
[----:B------:R-:W-:-:S02]  /*0d40*/  LOP3.LUT R22, R6, R25, R22, 0x96, !PT ;  /* 0x0000001906167212 */ /* 0x000fc400078e9616 */
[----:B------:R-:W-:Y:S02]  /*0d50*/  IADD3 R9, PT, PT, R19, R9, R18 ;  /* 0x0000000913097210 */ /* 0x000fe40007ffe012 */
[----:B------:R-:W-:Y:S02]  /*0d60*/  LOP3.LUT R23, R24, R23, RZ, 0x3c, !PT ;  /* 0x0000001718177212 */ /* 0x000fe400078e3cff */
[----:B------:R-:W-:Y:S02]  /*0d70*/  LOP3.LUT R18, R22, R17, RZ, 0x3c, !PT ;  /* 0x0000001116127212 */ /* 0x000fe400078e3cff */
[----:B------:R-:W-:Y:S01]  /*0d80*/  IADD3 R17, PT, PT, R7, -0xb0f8a, R16 ;  /* 0xfff4f07607117810 */ /* 0x000fe20007ffe010 */
[----:B------:R-:W-:Y:S01]  /*0d90*/  IMAD.SHL.U32 R22, R23, 0x2, RZ ;  /* 0x0000000217167824 */ /* 0x000fe200078e00ff */
[----:B------:R-:W-:Y:S01]  /*0da0*/  IADD3 R19, PT, PT, R7, -0x587c5, R6 ;  /* 0xfffa783b07137810 */ /* 0x000fe20007ffe006 */
[----:B------:R-:W-:Y:S01]  /*0db0*/  IMAD.SHL.U32 R27, R18, 0x10, RZ ;  /* 0x00000010121b7824 */ /* 0x000fe200078e00ff */
[----:B------:R-:W-:-:S02]  /*0dc0*/  I2FP.F32.U32 R17, R17 ;  /* 0x0000001100117245 */ /* 0x000fc40000201000 */
[----:B------:R-:W-:Y:S02]  /*0dd0*/  I2FP.F32.U32 R25, R19 ;  /* 0x0000001300197245 */ /* 0x000fe40000201000 */
[----:B------:R-:W-:Y:S01]  /*0de0*/  LOP3.LUT R22, R18, R27, R22, 0x96, !PT ;  /* 0x0000001b12167212 */ /* 0x000fe200078e9616 */
[-C--:B------:R-:W-:Y:S01]  /*0df0*/  FFMA R19, R17, R14.reuse, 1.1641532182693481445e-10 ;  /* 0x2f00000011137423 */ /* 0x080fe2000000000e */
[----:B------:R-:W-:Y:S01]  /*0e00*/  SHF.R.U32.HI R27, RZ, 0x2, R8 ;  /* 0x00000002ff1b7819 */ /* 0x000fe20000011608 */
[----:B------:R-:W-:-:S03]  /*0e10*/  FFMA R25, R25, R14, 1.1641532182693481445e-10 ;  /* 0x2f00000019197423 */ /* 0x000fc6000000000e */
        /* <DEDUP_REMOVED lines=8> */
[----:B------:R-:W-:Y:S02]  /*0ea0*/  SHF.R.U32.HI R25, RZ, 0x2, R16 ;  /* 0x00000002ff197819 */ /* 0x000fe40000011610 */
[----:B------:R-:W-:Y:S01]  /*0eb0*/  LOP3.LUT R24, R8, R23, R24, 0x96, !PT ;  /* 0x0000001708187212 */ /* 0x000fe200078e9618 */
[----:B------:R-:W-:Y:S01]  /*0ec0*/  IMAD.IADD R23, R7, 0x1, R18 ;  /* 0x0000000107177824 */ /* 0x000fe200078e0212 */
[----:B------:R-:W-:Y:S02]  /*0ed0*/  IADD3 R9, PT, PT, R19, R22, R9 ;  /* 0x0000001613097210 */ /* 0x000fe40007ffe009 */
[----:B------:R-:W-:Y:S02]  /*0ee0*/  LOP3.LUT R16, R25, R16, RZ, 0x3c, !PT ;  /* 0x0000001019107212 */ /* 0x000fe400078e3cff */
[----:B------:R-:W-:Y:S02]  /*0ef0*/  LOP3.LUT R22, R24, R17, RZ, 0x3c, !PT ;  /* 0x0000001118167212 */ /* 0x000fe400078e3cff */
[----:B------:R-:W-:Y:S01]  /*0f00*/  IADD3 R24, PT, PT, R7, 0x587c5, R8 ;  /* 0x000587c507187810 */ /* 0x000fe20007ffe008 */
[----:B------:R-:W-:Y:S01]  /*0f10*/  IMAD.SHL.U32 R19, R16, 0x2, RZ ;  /* 0x0000000210137824 */ /* 0x000fe200078e00ff */
[----:B------:R-:W-:Y:S01]  /*0f20*/  I2FP.F32.U32 R23, R23 ;  /* 0x0000001700177245 */ /* 0x000fe20000201000 */
[----:B------:R-:W-:Y:S01]  /*0f30*/  IMAD.SHL.U32 R17, R22, 0x10, RZ ;  /* 0x0000001016117824 */ /* 0x000fe200078e00ff */
[----:B------:R-:W-:-:S03]  /*0f40*/  I2FP.F32.U32 R25, R24 ;  /* 0x0000001800197245 */ /* 0x000fc60000201000 */
[-C--:B------:R-:W-:Y:S01]  /*0f50*/  FFMA R23, R23, R14.reuse, 1.1641532182693481445e-10 ;  /* 0x2f00000017177423 */ /* 0x080fe2000000000e */
[----:B------:R-:W-:Y:S01]  /*0f60*/  LOP3.LUT R19, R22, R17, R19, 0x96, !PT ;  /* 0x0000001116137212 */ /* 0x000fe200078e9613 */
[----:B------:R-:W-:Y:S01]  /*0f70*/  FFMA R25, R25, R14, 1.1641532182693481445e-10 ;  /* 0x2f00000019197423 */ /* 0x000fe2000000000e */
[----:B------:R-:W-:Y:S02]  /*0f80*/  SHF.R.U32.HI R17, RZ, 0x2, R6 ;  /* 0x00000002ff117819 */ /* 0x000fe40000011606 */
[----:B------:R-:W-:Y:S02]  /*0f90*/  FSETP.GTU.AND P0, PT, R23, 1, PT ;  /* 0x3f8000001700780b */ /* 0x000fe40003f0c000 */
[----:B------:R-:W-:Y:S02]  /*0fa0*/  LOP3.LUT R17, R17, R6, RZ, 0x3c, !PT ;  /* 0x0000000611117212 */ /* 0x000fe400078e3cff */
[----:B------:R-:W-:Y:S02]  /*0fb0*/  LOP3.LUT R6, R19, R16, RZ, 0x3c, !PT ;  /* 0x0000001013067212 */ /* 0x000fe400078e3cff */
[----:B------:R-:W-:Y:S01]  /*0fc0*/  FSETP.GTU.AND P2, PT, R25, 1, PT ;  /* 0x3f8000001900780b */ /* 0x000fe20003f4c000 */
[----:B------:R-:W-:Y:S01]  /*0fd0*/  IMAD.SHL.U32 R16, R17, 0x2, RZ ;  /* 0x0000000211107824 */ /* 0x000fe200078e00ff */
[----:B------:R-:W-:Y:S01]  /*0fe0*/  SHF.R.U32.HI R25, RZ, 0x2, R18 ;  /* 0x00000002ff197819 */ /* 0x000fe20000011612 */
[----:B------:R-:W-:Y:S01]  /*0ff0*/  IMAD.SHL.U32 R19, R6, 0x10, RZ ;  /* 0x0000001006137824 */ /* 0x000fe200078e00ff */
[----:B------:R-:W-:-:S02]  /*1000*/  SEL R26, RZ, 0x800, P0 ;  /* 0x00000800ff1a7807 */ /* 0x000fc40000000000 */
[----:B------:R-:W-:Y:S02]  /*1010*/  SEL R23, RZ, 0x1000, P2 ;  /* 0x00001000ff177807 */ /* 0x000fe40001000000 */
[----:B------:R-:W-:Y:S02]  /*1020*/  LOP3.LUT R16, R6, R19, R16, 0x96, !PT ;  /* 0x0000001306107212 */ /* 0x000fe400078e9610 */
[----:B------:R-:W-:Y:S02]  /*1030*/  LOP3.LUT R24, R25, R18, RZ, 0x3c, !PT ;  /* 0x0000001219187212 */ /* 0x000fe400078e3cff */
[----:B------:R-:W-:Y:S02]  /*1040*/  IADD3 R18, PT, PT, R7, 0xb0f8a, R22 ;  /* 0x000b0f8a07127810 */ /* 0x000fe40007ffe016 */
[----:B------:R-:W-:Y:S02]  /*1050*/  LOP3.LUT R16, R16, R17, RZ, 0x3c, !PT ;  /* 0x0000001110107212 */ /* 0x000fe400078e3cff */
[----:B------:R-:W-:-:S02]  /*1060*/  IADD3 R23, PT, PT, R23, R26, R9 ;  /* 0x0000001a17177210 */ /* 0x000fc40007ffe009 */
[----:B------:R-:W-:Y:S01]  /*1070*/  I2FP.F32.U32 R9, R18 ;  /* 0x0000001200097245 */ /* 0x000fe20000201000 */
[----:B------:R-:W-:Y:S01]  /*1080*/  IMAD.SHL.U32 R18, R24, 0x2, RZ ;  /* 0x0000000218127824 */ /* 0x000fe200078e00ff */
[----:B------:R-:W-:Y:S01]  /*1090*/  IADD3 R17, PT, PT, R7, 0x10974f, R6 ;  /* 0x0010974f07117810 */ /* 0x000fe20007ffe006 */
[C---:B------:R-:W-:Y:S01]  /*10a0*/  IMAD.SHL.U32 R19, R16.reuse, 0x10, RZ ;  /* 0x0000001010137824 */ /* 0x040fe200078e00ff */
[----:B------:R-:W-:Y:S01]  /*10b0*/  SHF.R.U32.HI R25, RZ, 0x2, R8 ;  /* 0x00000002ff197819 */ /* 0x000fe20000011608 */
[----:B------:R-:W-:Y:S01]  /*10c0*/  FFMA R9, R9, R14, 1.1641532182693481445e-10 ;  /* 0x2f00000009097423 */ /* 0x000fe2000000000e */
[----:B------:R-:W-:Y:S02]  /*10d0*/  I2FP.F32.U32 R17, R17 ;  /* 0x0000001100117245 */ /* 0x000fe40000201000 */
[----:B------:R-:W-:Y:S02]  /*10e0*/  LOP3.LUT R8, R25, R8, RZ, 0x3c, !PT ;  /* 0x0000000819087212 */ /* 0x000fe400078e3cff */
[----:B------:R-:W-:Y:S01]  /*10f0*/  LOP3.LUT R25, R16, R19, R18, 0x96, !PT ;  /* 0x0000001310197212 */ /* 0x000fe200078e9612 */
[----:B------:R-:W-:Y:S01]  /*1100*/  FFMA R17, R17, R14, 1.1641532182693481445e-10 ;  /* 0x2f00000011117423 */ /* 0x000fe2000000000e */
[----:B------:R-:W-:Y:S01]  /*1110*/  FSETP.GTU.AND P0, PT, R9, 1, PT ;  /* 0x3f8000000900780b */ /* 0x000fe20003f0c000 */
[----:B------:R-:W0:Y:S01]  /*1120*/  LDC.64 R18, c[0x0][0x3a8] ;  /* 0x0000ea00ff127b82 */ /* 0x000e220000000a00 */
[----:B------:R-:W-:-:S02]  /*1130*/  LOP3.LUT R9, R25, R24, RZ, 0x3c, !PT ;  /* 0x0000001819097212 */ /* 0x000fc400078e3cff */
[----:B------:R-:W-:Y:S01]  /*1140*/  FSETP.GTU.AND P2, PT, R17, 1, PT ;  /* 0x3f8000001100780b */ /* 0x000fe20003f4c000 */
[----:B------:R-:W-:Y:S01]  /*1150*/  IMAD.SHL.U32 R17, R8, 0x2, RZ ;  /* 0x0000000208117824 */ /* 0x000fe200078e00ff */
[----:B------:R-:W-:Y:S01]  /*1160*/  SHF.R.U32.HI R25, RZ, 0x2, R22 ;  /* 0x00000002ff197819 */ /* 0x000fe20000011616 */
[----:B------:R-:W-:-:S03]  /*1170*/  IMAD.SHL.U32 R24, R9, 0x10, RZ ;  /* 0x0000001009187824 */ /* 0x000fc600078e00ff */
[----:B------:R-:W-:Y:S02]  /*1180*/  LOP3.LUT R22, R25, R22, RZ, 0x3c, !PT ;  /* 0x0000001619167212 */ /* 0x000fe400078e3cff */
[----:B------:R-:W-:Y:S02]  /*1190*/  LOP3.LUT R17, R9, R24, R17, 0x96, !PT ;  /* 0x0000001809117212 */ /* 0x000fe400078e9611 */
[----:B------:R-:W-:Y:S02]  /*11a0*/  SEL R24, RZ, 0x2000, P0 ;  /* 0x00002000ff187807 */ /* 0x000fe40000000000 */
[----:B------:R-:W-:Y:S02]  /*11b0*/  SEL R25, RZ, 0x4000, P2 ;  /* 0x00004000ff197807 */ /* 0x000fe40001000000 */
[----:B------:R-:W-:Y:S02]  /*11c0*/  LOP3.LUT R17, R17, R8, RZ, 0x3c, !PT ;  /* 0x0000000811117212 */ /* 0x000fe400078e3cff */
[----:B------:R-:W-:Y:S01]  /*11d0*/  IADD3 R24, PT, PT, R25, R24, R23 ;  /* 0x0000001819187210 */ /* 0x000fe20007ffe017 */
[----:B------:R-:W-:Y:S01]  /*11e0*/  IMAD.SHL.U32 R25, R22, 0x2, RZ ;  /* 0x0000000216197824 */ /* 0x000fe200078e00ff */
[----:B------:R-:W-:Y:S01]  /*11f0*/  SHF.R.U32.HI R23, RZ, 0x2, R6 ;  /* 0x00000002ff177819 */ /* 0x000fe20000011606 */
[----:B------:R-:W-:Y:S01]  /*1200*/  IMAD.SHL.U32 R8, R17, 0x10, RZ ;  /* 0x0000001011087824 */ /* 0x000fe200078e00ff */
[----:B------:R-:W-:-:S02]  /*1210*/  IADD3 R7, PT, PT, R7, 0x161f14, R16 ;  /* 0x00161f1407077810 */ /* 0x000fc40007ffe010 */
[----:B------:R-:W-:Y:S01]  /*1220*/  LOP3.LUT R23, R23, R6, RZ, 0x3c, !PT ;  /* 0x0000000617177212 */ /* 0x000fe200078e3cff */
[----:B------:R-:W-:Y:S01]  /*1230*/  VIADD R6, R0, 0x742329 ;  /* 0x0074232900067836 */ /* 0x000fe20000000000 */
[----:B------:R-:W-:Y:S02]  /*1240*/  LOP3.LUT R25, R17, R8, R25, 0x96, !PT ;  /* 0x0000000811197212 */ /* 0x000fe400078e9619 */
[----:B0-----:R-:W2:Y:S01]  /*1250*/  LDG.E R8, desc[UR4][R18.64] ;  /* 0x0000000412087981 */ /* 0x001ea2000c1e1900 */
[----:B------:R-:W-:Y:S01]  /*1260*/  I2FP.F32.U32 R7, R7 ;  /* 0x0000000700077245 */ /* 0x000fe20000201000 */
[----:B------:R-:W-:Y:S01]  /*1270*/  BSSY.RECONVERGENT B2, `(.L_x_6) ;  /* 0x00000b8000027945 */ /* 0x000fe20003800200 */
[----:B------:R-:W-:-:S04]  /*1280*/  IADD3 R26, PT, PT, R6, -0x10974f, R9 ;  /* 0xffef68b1061a7810 */ /* 0x000fc80007ffe009 */
[----:B------:R-:W-:Y:S01]  /*1290*/  I2FP.F32.U32 R27, R26 ;  /* 0x0000001a001b7245 */ /* 0x000fe20000201000 */
[----:B------:R-:W-:Y:S01]  /*12a0*/  FFMA R26, R7, R14, 1.1641532182693481445e-10 ;  /* 0x2f000000071a7423 */ /* 0x000fe2000000000e */
[----:B------:R-:W-:Y:S01]  /*12b0*/  LOP3.LUT R7, R25, R22, RZ, 0x3c, !PT ;  /* 0x0000001619077212 */ /* 0x000fe200078e3cff */
[----:B------:R-:W-:Y:S02]  /*12c0*/  IMAD.SHL.U32 R25, R23, 0x2, RZ ;  /* 0x0000000217197824 */ /* 0x000fe400078e00ff */
[----:B------:R-:W-:Y:S01]  /*12d0*/  FFMA R27, R27, R14, 1.1641532182693481445e-10 ;  /* 0x2f0000001b1b7423 */ /* 0x000fe2000000000e */
[----:B------:R-:W-:Y:S01]  /*12e0*/  FSETP.GTU.AND P0, PT, R26, 1, PT ;  /* 0x3f8000001a00780b */ /* 0x000fe20003f0c000 */
[----:B------:R-:W-:Y:S01]  /*12f0*/  IMAD.SHL.U32 R22, R7, 0x10, RZ ;  /* 0x0000001007167824 */ /* 0x000fe200078e00ff */
[----:B------:R-:W-:Y:S02]  /*1300*/  SHF.R.U32.HI R26, RZ, 0x2, R9 ;  /* 0x00000002ff1a7819 */ /* 0x000fe40000011609 */
[----:B------:R-:W-:-:S02]  /*1310*/  FSETP.GTU.AND P2, PT, R27, 1, PT ;  /* 0x3f8000001b00780b */ /* 0x000fc40003f4c000 */
[----:B------:R-:W-:Y:S02]  /*1320*/  LOP3.LUT R22, R7, R22, R25, 0x96, !PT ;  /* 0x0000001607167212 */ /* 0x000fe400078e9619 */
[----:B------:R-:W-:Y:S02]  /*1330*/  SHF.R.U32.HI R25, RZ, 0x2, R16 ;  /* 0x00000002ff197819 */ /* 0x000fe40000011610 */
[----:B------:R-:W-:Y:S02]  /*1340*/  LOP3.LUT R23, R22, R23, RZ, 0x3c, !PT ;  /* 0x0000001716177212 */ /* 0x000fe400078e3cff */
[----:B------:R-:W-:Y:S02]  /*1350*/  LOP3.LUT R16, R25, R16, RZ, 0x3c, !PT ;  /* 0x0000001019107212 */ /* 0x000fe400078e3cff */
[----:B------:R-:W-:Y:S02]  /*1360*/  SEL R25, RZ, 0x8000, P0 ;  /* 0x00008000ff197807 */ /* 0x000fe40000000000 */
[----:B------:R-:W-:-:S02]  /*1370*/  SEL R22, RZ, 0x10000, P2 ;  /* 0x00010000ff167807 */ /* 0x000fc40001000000 */
[----:B------:R-:W-:Y:S02]  /*1380*/  LOP3.LUT R9, R26, R9, RZ, 0x3c, !PT ;  /* 0x000000091a097212 */ /* 0x000fe400078e3cff */
[----:B------:R-:W-:Y:S01]  /*1390*/  IADD3 R24, PT, PT, R22, R25, R24 ;  /* 0x0000001916187210 */ /* 0x000fe20007ffe018 */
[----:B------:R-:W-:Y:S01]  /*13a0*/  IMAD.SHL.U32 R25, R16, 0x2, RZ ;  /* 0x0000000210197824 */ /* 0x000fe200078e00ff */
[----:B------:R-:W-:Y:S01]  /*13b0*/  IADD3 R26, PT, PT, R6, -0x587c5, R7 ;  /* 0xfffa783b061a7810 */ /* 0x000fe20007ffe007 */
[----:B------:R-:W-:-:S03]  /*13c0*/  IMAD.SHL.U32 R22, R23, 0x10, RZ ;  /* 0x0000001017167824 */ /* 0x000fc600078e00ff */
[----:B------:R-:W-:Y:S02]  /*13d0*/  I2FP.F32.U32 R29, R26 ;  /* 0x0000001a001d7245 */ /* 0x000fe40000201000 */
[----:B------:R-:W-:Y:S02]  /*13e0*/  LOP3.LUT R25, R23, R22, R25, 0x96, !PT ;  /* 0x0000001617197212 */ /* 0x000fe400078e9619 */
[----:B------:R-:W-:Y:S01]  /*13f0*/  IADD3 R22, PT, PT, R6, -0xb0f8a, R17 ;  /* 0xfff4f07606167810 */ /* 0x000fe20007ffe011 */
[----:B------:R-:W-:Y:S01]  /*1400*/  FFMA R29, R29, R14, 1.1641532182693481445e-10 ;  /* 0x2f0000001d1d7423 */ /* 0x000fe2000000000e */
[----:B------:R-:W-:Y:S02]  /*1410*/  LOP3.LUT R25, R25, R16, RZ, 0x3c, !PT ;  /* 0x0000001019197212 */ /* 0x000fe400078e3cff */
[----:B------:R-:W-:Y:S01]  /*1420*/  I2FP.F32.U32 R27, R22 ;  /* 0x00000016001b7245 */ /* 0x000fe20000201000 */
[----:B------:R-:W-:Y:S01]  /*1430*/  IMAD.SHL.U32 R22, R9, 0x2, RZ ;  /* 0x0000000209167824 */ /* 0x000fe200078e00ff */
[----:B------:R-:W-:Y:S01]  /*1440*/  FSETP.GTU.AND P2, PT, R29, 1, PT ;  /* 0x3f8000001d00780b */ /* 0x000fe20003f4c000 */
[----:B------:R-:W-:Y:S01]  /*1450*/  IMAD.SHL.U32 R16, R25, 0x10, RZ ;  /* 0x0000001019107824 */ /* 0x000fe200078e00ff */
[----:B------:R-:W-:Y:S01]  /*1460*/  SHF.R.U32.HI R26, RZ, 0x2, R7 ;  /* 0x00000002ff1a7819 */ /* 0x000fe20000011607 */
[----:B------:R-:W-:-:S03]  /*1470*/  FFMA R27, R27, R14, 1.1641532182693481445e-10 ;  /* 0x2f0000001b1b7423 */ /* 0x000fc6000000000e */
[----:B------:R-:W-:Y:S02]  /*1480*/  LOP3.LUT R16, R25, R16, R22, 0x96, !PT ;  /* 0x0000001019107212 */ /* 0x000fe400078e9616 */
[----:B------:R-:W-:Y:S02]  /*1490*/  SHF.R.U32.HI R22, RZ, 0x2, R17 ;  /* 0x00000002ff167819 */ /* 0x000fe40000011611 */
[----:B------:R-:W-:Y:S02]  /*14a0*/  FSETP.GTU.AND P0, PT, R27, 1, PT ;  /* 0x3f8000001b00780b */ /* 0x000fe40003f0c000 */
[----:B------:R-:W-:Y:S02]  /*14b0*/  LOP3.LUT R27, R22, R17, RZ, 0x3c, !PT ;  /* 0x00000011161b7212 */ /* 0x000fe400078e3cff */
[----:B------:R-:W-:Y:S02]  /*14c0*/  LOP3.LUT R17, R16, R9, RZ, 0x3c, !PT ;  /* 0x0000000910117212 */ /* 0x000fe400078e3cff */
[----:B------:R-:W-:Y:S01]  /*14d0*/  SEL R9, RZ, 0x20000, P0 ;  /* 0x00020000ff097807 */ /* 0x000fe20000000000 */
[----:B------:R-:W-:Y:S01]  /*14e0*/  IMAD.SHL.U32 R22, R27, 0x2, RZ ;  /* 0x000000021b167824 */ /* 0x000fe200078e00ff */
[----:B------:R-:W-:-:S04]  /*14f0*/  SEL R16, RZ, 0x40000, P2 ;  /* 0x00040000ff107807 */ /* 0x000fc80001000000 */
[----:B------:R-:W-:Y:S01]  /*1500*/  IADD3 R24, PT, PT, R16, R9, R24 ;  /* 0x0000000910187210 */ /* 0x000fe20007ffe018 */
[----:B------:R-:W-:Y:S01]  /*1510*/  IMAD.SHL.U32 R16, R17, 0x10, RZ ;  /* 0x0000001011107824 */ /* 0x000fe200078e00ff */
[----:B------:R-:W-:Y:S01]  /*1520*/  LOP3.LUT R9, R26, R7, RZ, 0x3c, !PT ;  /* 0x000000071a097212 */ /* 0x000fe200078e3cff */
[----:B------:R-:W-:-:S03]  /*1530*/  IMAD.IADD R7, R6, 0x1, R23 ;  /* 0x0000000106077824 */ /* 0x000fc600078e0217 */
[----:B------:R-:W-:Y:S02]  /*1540*/  LOP3.LUT R16, R17, R16, R22, 0x96, !PT ;  /* 0x0000001011107212 */ /* 0x000fe400078e9616 */
[----:B------:R-:W-:Y:S02]  /*1550*/  I2FP.F32.U32 R7, R7 ;  /* 0x0000000700077245 */ /* 0x000fe40000201000 */
[----:B------:R-:W-:Y:S02]  /*1560*/  IADD3 R22, PT, PT, R6, 0x587c5, R25 ;  /* 0x000587c506167810 */ /* 0x000fe40007ffe019 */
[----:B------:R-:W-:Y:S01]  /*1570*/  LOP3.LUT R27, R16, R27, RZ, 0x3c, !PT ;  /* 0x0000001b101b7212 */ /* 0x000fe200078e3cff */
[----:B------:R-:W-:Y:S01]  /*1580*/  FFMA R7, R7, R14, 1.1641532182693481445e-10 ;  /* 0x2f00000007077423 */ /* 0x000fe2000000000e */
[----:B------:R-:W-:Y:S02]  /*1590*/  I2FP.F32.U32 R29, R22 ;  /* 0x00000016001d7245 */ /* 0x000fe40000201000 */
[----:B------:R-:W-:Y:S01]  /*15a0*/  SHF.R.U32.HI R26, RZ, 0x2, R27 ;  /* 0x00000002ff1a7819 */ /* 0x000fe2000001161b */
[----:B------:R-:W-:Y:S01]  /*15b0*/  IMAD.SHL.U32 R16, R27, 0x10, RZ ;  /* 0x000000101b107824 */ /* 0x000fe200078e00ff */
[----:B------:R-:W-:Y:S01]  /*15c0*/  FSETP.GTU.AND P0, PT, R7, 1, PT ;  /* 0x3f8000000700780b */ /* 0x000fe20003f0c000 */
[----:B------:R-:W-:-:S02]  /*15d0*/  IMAD.SHL.U32 R7, R9, 0x2, RZ ;  /* 0x0000000209077824 */ /* 0x000fc400078e00ff */
        /* <DEDUP_REMOVED lines=11> */
[----:B------:R-:W-:-:S04]  /*1690*/  SHF.R.U32.HI R24, RZ, 0x2, R25 ;  /* 0x00000002ff187819 */ /* 0x000fc80000011619 */
[----:B------:R-:W-:Y:S02]  /*16a0*/  LOP3.LUT R16, R9, R16, R22, 0x96, !PT ;  /* 0x0000001009107212 */ /* 0x000fe400078e9616 */
[----:B------:R-:W-:Y:S02]  /*16b0*/  LOP3.LUT R25, R24, R25, RZ, 0x3c, !PT ;  /* 0x0000001918197212 */ /* 0x000fe400078e3cff */
[C---:B------:R-:W-:Y:S02]  /*16c0*/  IADD3 R22, PT, PT, R6.reuse, 0xb0f8a, R17 ;  /* 0x000b0f8a06167810 */ /* 0x040fe40007ffe011 */
[----:B------:R-:W-:Y:S02]  /*16d0*/  IADD3 R24, PT, PT, R6, 0x10974f, R27 ;  /* 0x0010974f06187810 */ /* 0x000fe40007ffe01b */
[----:B------:R-:W-:Y:S02]  /*16e0*/  LOP3.LUT R7, R16, R7, RZ, 0x3c, !PT ;  /* 0x0000000710077212 */ /* 0x000fe400078e3cff */
[----:B------:R-:W-:Y:S01]  /*16f0*/  I2FP.F32.U32 R29, R22 ;  /* 0x00000016001d7245 */ /* 0x000fe20000201000 */
[----:B------:R-:W-:Y:S01]  /*1700*/  IMAD.SHL.U32 R22, R25, 0x2, RZ ;  /* 0x0000000219167824 */ /* 0x000fe200078e00ff */
[----:B------:R-:W-:Y:S01]  /*1710*/  I2FP.F32.U32 R24, R24 ;  /* 0x0000001800187245 */ /* 0x000fe20000201000 */
[----:B------:R-:W-:Y:S01]  /*1720*/  IMAD.SHL.U32 R16, R7, 0x10, RZ ;  /* 0x0000001007107824 */ /* 0x000fe200078e00ff */
[----:B------:R-:W-:Y:S01]  /*1730*/  LOP3.LUT R27, R26, R27, RZ, 0x3c, !PT ;  /* 0x0000001b1a1b7212 */ /* 0x000fe200078e3cff */
[-C--:B------:R-:W-:Y:S01]  /*1740*/  FFMA R29, R29, R14.reuse, 1.1641532182693481445e-10 ;  /* 0x2f0000001d1d7423 */ /* 0x080fe2000000000e */
[----:B------:R-:W-:Y:S01]  /*1750*/  IADD3 R6, PT, PT, R6, 0x161f14, R9 ;  /* 0x00161f1406067810 */ /* 0x000fe20007ffe009 */
[----:B------:R-:W-:Y:S01]  /*1760*/  FFMA R24, R24, R14, 1.1641532182693481445e-10 ;  /* 0x2f00000018187423 */ /* 0x000fe2000000000e */
[----:B------:R-:W-:Y:S01]  /*1770*/  LOP3.LUT R16, R7, R16, R22, 0x96, !PT ;  /* 0x0000001007107212 */ /* 0x000fe200078e9616 */
[----:B------:R-:W-:Y:S01]  /*1780*/  IMAD.SHL.U32 R26, R27, 0x2, RZ ;  /* 0x000000021b1a7824 */ /* 0x000fe200078e00ff */
[----:B------:R-:W-:-:S02]  /*1790*/  SHF.R.U32.HI R22, RZ, 0x2, R17 ;  /* 0x00000002ff167819 */ /* 0x000fc40000011611 */
[----:B------:R-:W-:Y:S02]  /*17a0*/  FSETP.GTU.AND P0, PT, R29, 1, PT ;  /* 0x3f8000001d00780b */ /* 0x000fe40003f0c000 */
[----:B------:R-:W-:Y:S02]  /*17b0*/  FSETP.GTU.AND P2, PT, R24, 1, PT ;  /* 0x3f8000001800780b */ /* 0x000fe40003f4c000 */
[----:B------:R-:W-:Y:S02]  /*17c0*/  LOP3.LUT R22, R22, R17, RZ, 0x3c, !PT ;  /* 0x0000001116167212 */ /* 0x000fe400078e3cff */
[----:B------:R-:W-:Y:S02]  /*17d0*/  LOP3.LUT R17, R16, R25, RZ, 0x3c, !PT ;  /* 0x0000001910117212 */ /* 0x000fe400078e3cff */
[----:B------:R-:W-:Y:S02]  /*17e0*/  SEL R16, RZ, 0x200000, P0 ;  /* 0x00200000ff107807 */ /* 0x000fe40000000000 */
[----:B------:R-:W-:-:S04]  /*17f0*/  SEL R24, RZ, 0x400000, P2 ;  /* 0x00400000ff187807 */ /* 0x000fc80001000000 */
[----:B------:R-:W-:Y:S01]  /*1800*/  IADD3 R23, PT, PT, R24, R16, R23 ;  /* 0x0000001018177210 */ /* 0x000fe20007ffe017 */
[----:B------:R-:W-:Y:S02]  /*1810*/  IMAD.SHL.U32 R24, R22, 0x2, RZ ;  /* 0x0000000216187824 */ /* 0x000fe400078e00ff */
[----:B------:R-:W-:-:S05]  /*1820*/  IMAD.SHL.U32 R16, R17, 0x10, RZ ;  /* 0x0000001011107824 */ /* 0x000fca00078e00ff */
[----:B------:R-:W-:Y:S01]  /*1830*/  LOP3.LUT R25, R17, R16, R24, 0x96, !PT ;  /* 0x0000001011197212 */ /* 0x000fe200078e9618 */
[----:B------:R-:W-:Y:S01]  /*1840*/  VIADD R24, R0, 0xa06151 ;  /* 0x00a0615100187836 */ /* 0x000fe20000000000 */
[----:B------:R-:W-:Y:S02]  /*1850*/  SHF.R.U32.HI R16, RZ, 0x2, R9 ;  /* 0x00000002ff107819 */ /* 0x000fe40000011609 */
[----:B------:R-:W-:Y:S02]  /*1860*/  LOP3.LUT R22, R25, R22, RZ, 0x3c, !PT ;  /* 0x0000001619167212 */ /* 0x000fe400078e3cff */
[----:B------:R-:W-:Y:S02]  /*1870*/  LOP3.LUT R16, R16, R9, RZ, 0x3c, !PT ;  /* 0x0000000910107212 */ /* 0x000fe400078e3cff */
[----:B------:R-:W-:Y:S01]  /*1880*/  I2FP.F32.U32 R25, R6 ;  /* 0x0000000600197245 */ /* 0x000fe20000201000 */
[----:B------:R-:W-:-:S04]  /*1890*/  IMAD.SHL.U32 R9, R22, 0x10, RZ ;  /* 0x0000001016097824 */ /* 0x000fc800078e00ff */
[----:B------:R-:W-:Y:S01]  /*18a0*/  FFMA R25, R25, R14, 1.1641532182693481445e-10 ;  /* 0x2f00000019197423 */ /* 0x000fe2000000000e */
[----:B------:R-:W-:Y:S02]  /*18b0*/  LOP3.LUT R26, R22, R9, R26, 0x96, !PT ;  /* 0x00000009161a7212 */ /* 0x000fe400078e961a */
[----:B------:R-:W-:Y:S02]  /*18c0*/  IADD3 R9, PT, PT, R24, -0x10974f, R7 ;  /* 0xffef68b118097810 */ /* 0x000fe40007ffe007 */
[----:B------:R-:W-:Y:S01]  /*18d0*/  FSETP.GTU.AND P0, PT, R25, 1, PT ;  /* 0x3f8000001900780b */ /* 0x000fe20003f0c000 */
[----:B------:R-:W-:Y:S01]  /*18e0*/  IMAD.SHL.U32 R25, R16, 0x2, RZ ;  /* 0x0000000210197824 */ /* 0x000fe200078e00ff */
[----:B------:R-:W-:-:S05]  /*18f0*/  I2FP.F32.U32 R9, R9 ;  /* 0x0000000900097245 */ /* 0x000fca0000201000 */
[----:B------:R-:W-:Y:S01]  /*1900*/  FFMA R6, R9, R14, 1.1641532182693481445e-10 ;  /* 0x2f00000009067423 */ /* 0x000fe2000000000e */
[----:B------:R-:W-:-:S04]  /*1910*/  LOP3.LUT R9, R26, R27, RZ, 0x3c, !PT ;  /* 0x0000001b1a097212 */ /* 0x000fc800078e3cff */
[----:B------:R-:W-:Y:S01]  /*1920*/  FSETP.GTU.AND P2, PT, R6, 1, PT ;  /* 0x3f8000000600780b */ /* 0x000fe20003f4c000 */
[----:B------:R-:W-:-:S05]  /*1930*/  IMAD.SHL.U32 R6, R9, 0x10, RZ ;  /* 0x0000001009067824 */ /* 0x000fca00078e00ff */
[----:B------:R-:W-:Y:S02]  /*1940*/  LOP3.LUT R25, R9, R6, R25, 0x96, !PT ;  /* 0x0000000609197212 */ /* 0x000fe400078e9619 */
[----:B------:R-:W-:Y:S02]  /*1950*/  SHF.R.U32.HI R6, RZ, 0x2, R7 ;  /* 0x00000002ff067819 */ /* 0x000fe40000011607 */
[----:B------:R-:W-:Y:S02]  /*1960*/  LOP3.LUT R16, R25, R16, RZ, 0x3c, !PT ;  /* 0x0000001019107212 */ /* 0x000fe400078e3cff */
[----:B------:R-:W-:Y:S02]  /*1970*/  LOP3.LUT R7, R6, R7, RZ, 0x3c, !PT ;  /* 0x0000000706077212 */ /* 0x000fe400078e3cff */
[----:B------:R-:W-:Y:S02]  /*1980*/  SEL R25, RZ, 0x800000, P0 ;  /* 0x00800000ff197807 */ /* 0x000fe40000000000 */
[----:B------:R-:W-:Y:S01]  /*1990*/  SEL R6, RZ, 0x1000000, P2 ;  /* 0x01000000ff067807 */ /* 0x000fe20001000000 */
[----:B------:R-:W-:-:S03]  /*19a0*/  IMAD.SHL.U32 R26, R7, 0x2, RZ ;  /* 0x00000002071a7824 */ /* 0x000fc600078e00ff */
[----:B------:R-:W-:Y:S01]  /*19b0*/  IADD3 R23, PT, PT, R6, R25, R23 ;  /* 0x0000001906177210 */ /* 0x000fe20007ffe017 */
[----:B------:R-:W-:Y:S01]  /*19c0*/  IMAD.SHL.U32 R25, R16, 0x10, RZ ;  /* 0x0000001010197824 */ /* 0x000fe200078e00ff */
[----:B------:R-:W-:-:S04]  /*19d0*/  SHF.R.U32.HI R6, RZ, 0x2, R17 ;  /* 0x00000002ff067819 */ /* 0x000fc80000011611 */
[----:B------:R-:W-:Y:S02]  /*19e0*/  LOP3.LUT R6, R6, R17, RZ, 0x3c, !PT ;  /* 0x0000001106067212 */ /* 0x000fe400078e3cff */
[----:B------:R-:W-:Y:S02]  /*19f0*/  IADD3 R17, PT, PT, R24, -0xb0f8a, R17 ;  /* 0xfff4f07618117810 */ /* 0x000fe40007ffe011 */
[----:B------:R-:W-:Y:S02]  /*1a00*/  LOP3.LUT R26, R16, R25, R26, 0x96, !PT ;  /* 0x00000019101a7212 */ /* 0x000fe400078e961a */
[----:B------:R-:W-:Y:S02]  /*1a10*/  IADD3 R25, PT, PT, R24, -0x587c5, R22 ;  /* 0xfffa783b18197810 */ /* 0x000fe40007ffe016 */
[----:B------:R-:W-:Y:S02]  /*1a20*/  I2FP.F32.U32 R17, R17 ;  /* 0x0000001100117245 */ /* 0x000fe40000201000 */
[----:B------:R-:W-:-:S03]  /*1a30*/  I2FP.F32.U32 R27, R25 ;  /* 0x00000019001b7245 */ /* 0x000fc60000201000 */
[-C--:B------:R-:W-:Y:S01]  /*1a40*/  FFMA R25, R17, R14.reuse, 1.1641532182693481445e-10 ;  /* 0x2f00000011197423 */ /* 0x080fe2000000000e */
[----:B------:R-:W-:Y:S01]  /*1a50*/  LOP3.LUT R17, R26, R7, RZ, 0x3c, !PT ;  /* 0x000000071a117212 */ /* 0x000fe200078e3cff */
[----:B------:R-:W-:Y:S02]  /*1a60*/  IMAD.SHL.U32 R7, R6, 0x2, RZ ;  /* 0x0000000206077824 */ /* 0x000fe400078e00ff */
[----:B------:R-:W-:Y:S01]  /*1a70*/  FFMA R27, R27, R14, 1.1641532182693481445e-10 ;  /* 0x2f0000001b1b7423 */ /* 0x000fe2000000000e */
[----:B------:R-:W-:Y:S01]  /*1a80*/  FSETP.GTU.AND P0, PT, R25, 1, PT ;  /* 0x3f8000001900780b */ /* 0x000fe20003f0c000 */
[----:B------:R-:W-:Y:S02]  /*1a90*/  IMAD.SHL.U32 R26, R17, 0x10, RZ ;  /* 0x00000010111a7824 */ /* 0x000fe400078e00ff */
[----:B------:R-:W-:Y:S01]  /*1aa0*/  IMAD.IADD R25, R9, 0x1, R24 ;  /* 0x0000000109197824 */ /* 0x000fe200078e0218 */
[----:B------:R-:W-:Y:S02]  /*1ab0*/  FSETP.GTU.AND P2, PT, R27, 1, PT ;  /* 0x3f8000001b00780b */ /* 0x000fe40003f4c000 */
[----:B------:R-:W-:-:S02]  /*1ac0*/  LOP3.LUT R7, R17, R26, R7, 0x96, !PT ;  /* 0x0000001a11077212 */ /* 0x000fc400078e9607 */
[----:B------:R-:W-:Y:S02]  /*1ad0*/  I2FP.F32.U32 R25, R25 ;  /* 0x0000001900197245 */ /* 0x000fe40000201000 */
[----:B------:R-:W-:Y:S02]  /*1ae0*/  LOP3.LUT R6, R7, R6, RZ, 0x3c, !PT ;  /* 0x0000000607067212 */ /* 0x000fe400078e3cff */
[----:B------:R-:W-:Y:S01]  /*1af0*/  SHF.R.U32.HI R7, RZ, 0x2, R22 ;  /* 0x00000002ff077819 */ /* 0x000fe20000011616 */
[----:B------:R-:W-:Y:S01]  /*1b00*/  FFMA R26, R25, R14, 1.1641532182693481445e-10 ;  /* 0x2f000000191a7423 */ /* 0x000fe2000000000e */
[----:B------:R-:W-:Y:S02]  /*1b10*/  SEL R25, RZ, 0x4000000, P2 ;  /* 0x04000000ff197807 */ /* 0x000fe40001000000 */
[----:B------:R-:W-:Y:S02]  /*1b20*/  LOP3.LUT R7, R7, R22, RZ, 0x3c, !PT ;  /* 0x0000001607077212 */ /* 0x000fe400078e3cff */
[----:B------:R-:W-:-:S02]  /*1b30*/  SEL R22, RZ, 0x2000000, P0 ;  /* 0x02000000ff167807 */ /* 0x000fc40000000000 */
[----:B------:R-:W-:Y:S02]  /*1b40*/  FSETP.GTU.AND P0, PT, R26, 1, PT ;  /* 0x3f8000001a00780b */ /* 0x000fe40003f0c000 */
[----:B------:R-:W-:Y:S01]  /*1b50*/  IADD3 R23, PT, PT, R25, R22, R23 ;  /* 0x0000001619177210 */ /* 0x000fe20007ffe017 */
[----:B------:R-:W-:Y:S01]  /*1b60*/  IMAD.SHL.U32 R22, R7, 0x2, RZ ;  /* 0x0000000207167824 */ /* 0x000fe200078e00ff */
[----:B------:R-:W-:Y:S01]  /*1b70*/  IADD3 R26, PT, PT, R24, 0x10974f, R6 ;  /* 0x0010974f181a7810 */ /* 0x000fe20007ffe006 */
[----:B------:R-:W-:-:S03]  /*1b80*/  IMAD.SHL.U32 R25, R6, 0x10, RZ ;  /* 0x0000001006197824 */ /* 0x000fc600078e00ff */
[----:B------:R-:W-:Y:S02]  /*1b90*/  I2FP.F32.U32 R29, R26 ;  /* 0x0000001a001d7245 */ /* 0x000fe40000201000 */
[----:B------:R-:W-:Y:S02]  /*1ba0*/  LOP3.LUT R22, R6, R25, R22, 0x96, !PT ;  /* 0x0000001906167212 */ /* 0x000fe400078e9616 */
[----:B------:R-:W-:Y:S01]  /*1bb0*/  IADD3 R25, PT, PT, R24, 0x587c5, R16 ;  /* 0x000587c518197810 */ /* 0x000fe20007ffe010 */
[----:B------:R-:W-:Y:S01]  /*1bc0*/  FFMA R29, R29, R14, 1.1641532182693481445e-10 ;  /* 0x2f0000001d1d7423 */ /* 0x000fe2000000000e */
[----:B------:R-:W-:Y:S02]  /*1bd0*/  LOP3.LUT R7, R22, R7, RZ, 0x3c, !PT ;  /* 0x0000000716077212 */ /* 0x000fe400078e3cff */
[----:B------:R-:W-:Y:S02]  /*1be0*/  I2FP.F32.U32 R25, R25 ;  /* 0x0000001900197245 */ /* 0x000fe40000201000 */
[----:B------:R-:W-:-:S02]  /*1bf0*/  IADD3 R22, PT, PT, R24, 0xb0f8a, R17 ;  /* 0x000b0f8a18167810 */ /* 0x000fc40007ffe011 */
[----:B------:R-:W-:Y:S01]  /*1c00*/  IADD3 R24, PT, PT, R24, 0x161f14, R7 ;  /* 0x00161f1418187810 */ /* 0x000fe20007ffe007 */
[----:B------:R-:W-:Y:S01]  /*1c10*/  FFMA R25, R25, R14, 1.1641532182693481445e-10 ;  /* 0x2f00000019197423 */ /* 0x000fe2000000000e */
[----:B------:R-:W-:Y:S02]  /*1c20*/  I2FP.F32.U32 R27, R22 ;  /* 0x00000016001b7245 */ /* 0x000fe40000201000 */
[----:B------:R-:W-:Y:S02]  /*1c30*/  SEL R22, RZ, 0x8000000, P0 ;  /* 0x08000000ff167807 */ /* 0x000fe40000000000 */
[----:B------:R-:W-:Y:S01]  /*1c40*/  FSETP.GTU.AND P2, PT, R25, 1, PT ;  /* 0x3f8000001900780b */ /* 0x000fe20003f4c000 */
[----:B------:R-:W-:Y:S01]  /*1c50*/  FFMA R27, R27, R14, 1.1641532182693481445e-10 ;  /* 0x2f0000001b1b7423 */ /* 0x000fe2000000000e */
[----:B------:R-:W-:Y:S02]  /*1c60*/  I2FP.F32.U32 R25, R24 ;  /* 0x0000001800197245 */ /* 0x000fe40000201000 */
[----:B------:R-:W-:-:S02]  /*1c70*/  SEL R24, RZ, 0x10000000, P2 ;  /* 0x10000000ff187807 */ /* 0x000fc40001000000 */
[----:B------:R-:W-:Y:S01]  /*1c80*/  FSETP.GTU.AND P3, PT, R27, 1, PT ;  /* 0x3f8000001b00780b */ /* 0x000fe20003f6c000 */
[----:B------:R-:W-:Y:S01]  /*1c90*/  FFMA R25, R25, R14, 1.1641532182693481445e-10 ;  /* 0x2f00000019197423 */ /* 0x000fe2000000000e */
[----:B------:R-:W-:Y:S02]  /*1ca0*/  FSETP.GTU.AND P4, PT, R29, 1, PT ;  /* 0x3f8000001d00780b */ /* 0x000fe40003f8c000 */
[----:B------:R-:W-:Y:S02]  /*1cb0*/  IADD3 R22, PT, PT, R24, R22, R23 ;  /* 0x0000001618167210 */ /* 0x000fe40007ffe017 */
[----:B------:R-:W-:Y:S02]  /*1cc0*/  SEL R23, RZ, 0x20000000, P3 ;  /* 0x20000000ff177807 */ /* 0x000fe40001800000 */
[----:B------:R-:W-:Y:S02]  /*1cd0*/  SEL R14, RZ, 0x40000000, P4 ;  /* 0x40000000ff0e7807 */ /* 0x000fe40002000000 */
[----:B------:R-:W-:-:S02]  /*1ce0*/  FSETP.GTU.AND P0, PT, R25, 1, PT ;  /* 0x3f8000001900780b */ /* 0x000fc40003f0c000 */
[----:B------:R-:W-:Y:S02]  /*1cf0*/  IADD3 R14, PT, PT, R14, R23, R22 ;  /* 0x000000170e0e7210 */ /* 0x000fe40007ffe016 */
[----:B------:R-:W-:Y:S02]  /*1d00*/  SEL R23, RZ, 0x80000000, P0 ;  /* 0x80000000ff177807 */ /* 0x000fe40000000000 */
[----:B--2---:R-:W-:Y:S02]  /*1d10*/  LOP3.LUT R25, RZ, R8, RZ, 0x33, !PT ;  /* 0x00000008ff197212 */ /* 0x004fe400078e33ff */
[----:B------:R-:W-:Y:S01]  /*1d20*/  PLOP3.LUT P0, PT, PT, PT, PT, 0x80, 0x8 ;  /* 0x000000000008781c */ /* 0x000fe20003f0f070 */
[----:B------:R-:W-:Y:S02]  /*1d30*/  IMAD.IADD R8, R14, 0x1, R23 ;  /* 0x000000010e087824 */ /* 0x000fe400078e0217 */
[----:B------:R-:W-:-:S03]  /*1d40*/  IMAD.MOV.U32 R14, RZ, RZ, -0x1 ;  /* 0xffffffffff0e7424 */ /* 0x000fc600078e00ff */
[----:B------:R-:W-:-:S13]  /*1d50*/  LOP3.LUT P2, R27, R8, RZ, R25, 0xa0, !PT ;  /* 0x000000ff081b7212 */ /* 0x000fda000784a019 */
[----:B------:R-:W-:Y:S05]  /*1d60*/  @!P2 BRA `(.L_x_7) ;  /* 0x000000000020a947 */ /* 0x000fea0003800000 */
[----:B------:R-:W0:Y:S02]  /*1d70*/  LDC.64 R22, c[0x0][0x388] ;  /* 0x0000e200ff167b82 */ /* 0x000e240000000a00 */
[----:B0-----:R-:W2:Y:S02]  /*1d80*/  LDG.E R14, desc[UR4][R22.64] ;  /* 0x00000004160e7981 */ /* 0x001ea4000c1e1900 */
[----:B--2---:R-:W-:Y:S02]  /*1d90*/  LOP3.LUT R25, R14, R27, RZ, 0x3c, !PT ;  /* 0x0000001b0e197212 */ /* 0x004fe400078e3cff */
[----:B------:R-:W-:-:S03]  /*1da0*/  LOP3.LUT R14, RZ, R14, RZ, 0x33, !PT ;  /* 0x0000000eff0e7212 */ /* 0x000fc600078e33ff */
[----:B------:R0:W-:Y:S01]  /*1db0*/  STG.E desc[UR4][R22.64], R25 ;  /* 0x0000001916007986 */ /* 0x0001e2000c101904 */
[----:B------:R-:W-:-:S04]  /*1dc0*/  LOP3.LUT P0, R14, R27, RZ, R14, 0xa0, !PT ;  /* 0x000000ff1b0e7212 */ /* 0x000fc8000780a00e */
[----:B------:R-:W-:Y:S02]  /*1dd0*/  PLOP3.LUT P0, PT, P0, PT, PT, 0x8, 0x80 ;  /* 0x000000000080781c */ /* 0x000fe4000070e170 */
[----:B------:R-:W-:-:S11]  /*1de0*/  LOP3.LUT R14, RZ, R14, RZ, 0x33, !PT ;  /* 0x0000000eff0e7212 */ /* 0x000fd600078e33ff */
.L_x_7:
[----:B------:R-:W-:Y:S05]  /*1df0*/  BSYNC.RECONVERGENT B2 ;  /* 0x0000000000027941 */ /* 0x000fea0003800200 */
.L_x_6:
[----:B0-----:R-:W0:Y:S02]  /*1e00*/  @!P0 LDC.64 R22, c[0x0][0x388] ;  /* 0x0000e200ff168b82 */ /* 0x001e240000000a00 */
[----:B0-----:R-:W2:Y:S02]  /*1e10*/  @!P0 LDG.E R29, desc[UR4][R22.64] ;  /* 0x00000004161d8981 */ /* 0x001ea4000c1e1900 */
[----:B--2---:R-:W-:-:S05]  /*1e20*/  @!P0 LOP3.LUT R29, R29, R14, RZ, 0xc0, !PT ;  /* 0x0000000e1d1d8212 */ /* 0x004fca00078ec0ff */
[----:B------:R0:W-:Y:S04]  /*1e30*/  @!P0 STG.E desc[UR4][R22.64], R29 ;  /* 0x0000001d16008986 */ /* 0x0001e8000c101904 */
[----:B------:R-:W2:Y:S02]  /*1e40*/  LDG.E R18, desc[UR4][R18.64] ;  /* 0x0000000412127981 */ /* 0x000ea4000c1e1900 */
[----:B--2---:R-:W-:-:S04]  /*1e50*/  LOP3.LUT R25, RZ, R18, RZ, 0x33, !PT ;  /* 0x00000012ff197212 */ /* 0x004fc800078e33ff */
[----:B------:R-:W-:-:S13]  /*1e60*/  LOP3.LUT P2, R28, R8, RZ, R25, 0xa0, !PT ;  /* 0x000000ff081c7212 */ /* 0x000fda000784a019 */
[----:B------:R-:W1:Y:S02]  /*1e70*/  @P2 LDC.64 R26, c[0x0][0x388] ;  /* 0x0000e200ff1a2b82 */ /* 0x000e640000000a00 */
[----:B-1----:R-:W2:Y:S01]  /*1e80*/  @P2 LDG.E R8, desc[UR4][R26.64] ;  /* 0x000000041a082981 */ /* 0x002ea2000c1e1900 */
[----:B------:R-:W-:Y:S02]  /*1e90*/  PLOP3.LUT P0, PT, PT, PT, PT, 0x80, 0x8 ;  /* 0x000000000008781c */ /* 0x000fe40003f0f070 */
[----:B--2---:R-:W-:Y:S02]  /*1ea0*/  @P2 LOP3.LUT R14, RZ, R8, RZ, 0x33, !PT ;  /* 0x00000008ff0e2212 */ /* 0x004fe400078e33ff */
[----:B0-----:R-:W-:Y:S02]  /*1eb0*/  @P2 LOP3.LUT R23, R8, R28, RZ, 0x3c, !PT ;  /* 0x0000001c08172212 */ /* 0x001fe400078e3cff */
[----:B------:R-:W-:-:S03]  /*1ec0*/  @P2 LOP3.LUT P3, R14, R28, RZ, R14, 0xa0, !PT ;  /* 0x000000ff1c0e2212 */ /* 0x000fc6000786a00e */
[----:B------:R0:W-:Y:S01]  /*1ed0*/  @P2 STG.E desc[UR4][R26.64], R23 ;  /* 0x000000171a002986 */ /* 0x0001e2000c101904 */
[----:B------:R-:W-:-:S13]  /*1ee0*/  @P2 PLOP3.LUT P0, PT, P3, PT, PT, 0x8, 0x80 ;  /* 0x000000000080281c */ /* 0x000fda0001f0e170 */
[----:B------:R-:W1:Y:S02]  /*1ef0*/  @!P0 LDC.64 R24, c[0x0][0x388] ;  /* 0x0000e200ff188b82 */ /* 0x000e640000000a00 */
[----:B-1----:R-:W2:Y:S01]  /*1f00*/  @!P0 LDG.E R19, desc[UR4][R24.64] ;  /* 0x0000000418138981 */ /* 0x002ea2000c1e1900 */
[----:B------:R-:W-:Y:S01]  /*1f10*/  IMAD.MOV.U32 R8, RZ, RZ, -0x1 ;  /* 0xffffffffff087424 */ /* 0x000fe200078e00ff */
[----:B------:R-:W-:-:S04]  /*1f20*/  @P2 LOP3.LUT R8, RZ, R14, RZ, 0x33, !PT ;  /* 0x0000000eff082212 */ /* 0x000fc800078e33ff */
[----:B--2---:R-:W-:Y:S01]  /*1f30*/  @!P0 LOP3.LUT R19, R19, R8, RZ, 0xc0, !PT ;  /* 0x0000000813138212 */ /* 0x004fe200078ec0ff */
[----:B------:R-:W-:-:S04]  /*1f40*/  VIADD R8, R0, 0xb68065 ;  /* 0x00b6806500087836 */ /* 0x000fc80000000000 */
[----:B------:R0:W-:Y:S03]  /*1f50*/  @!P0 STG.E desc[UR4][R24.64], R19 ;  /* 0x0000001318008986 */ /* 0x0001e6000c101904 */
.L_x_4:
[----:B------:R-:W-:Y:S05]  /*1f60*/  BSYNC.RECONVERGENT B1 ;  /* 0x0000000000017941 */ /* 0x000fea0003800200 */
.L_x_2:
[----:B------:R-:W-:Y:S05]  /*1f70*/  @!P1 BRA `(.L_x_8) ;  /* 0xffffffe000809947 */ /* 0x000fea000383ffff */
.L_x_1:
[----:B------:R-:W-:Y:S05]  /*1f80*/  BSYNC.RECONVERGENT B0 ;  /* 0x0000000000007941 */ /* 0x000fea0003800200 */
.L_x_0:
[----:B-----5:R-:W-:Y:S04]  /*1f90*/  STG.E.64 desc[UR4][R12.64], R8 ;  /* 0x000000080c007986 */ /* 0x020fe8000c101b04 */
[----:B------:R-:W-:Y:S04]  /*1fa0*/  STG.E.64 desc[UR4][R12.64+0x8], R16 ;  /* 0x000008100c007986 */ /* 0x000fe8000c101b04 */
[----:B------:R-:W-:Y:S04]  /*1fb0*/  STG.E.64 desc[UR4][R12.64+0x10], R6 ;  /* 0x000010060c007986 */ /* 0x000fe8000c101b04 */
[----:B------:R-:W-:Y:S04]  /*1fc0*/  STG.E.64 desc[UR4][R12.64+0x18], R4 ;  /* 0x000018040c007986 */ /* 0x000fe8000c101b04 */
[----:B------:R-:W-:Y:S04]  /*1fd0*/  STG.E.64 desc[UR4][R12.64+0x28], R10 ;  /* 0x0000280a0c007986 */ /* 0x000fe8000c101b04 */
[----:B------:R-:W-:Y:S01]  /*1fe0*/  STG.E desc[UR4][R12.64+0x20], R15 ;  /* 0x0000200f0c007986 */ /* 0x000fe2000c101904 */
[----:B------:R-:W-:Y:S05]  /*1ff0*/  EXIT ;  /* 0x000000000000794d */ /* 0x000fea0003800000 */
.L_x_9:
[----:B------:R-:W-:-:S00]  /*2000*/  BRA `(.L_x_9) ;  /* 0xfffffffc00fc7947 */ /* 0x000fc0000383ffff */
[----:B------:R-:W-:-:S00]  /*2010*/  NOP ;  /* 0x0000000000007918 */ /* 0x000fc00000000000 */
        /* <DEDUP_REMOVED lines=14> */
.L_x_14:


//--------------------- .text.evaluate            --------------------------
	.section	.text.evaluate,"ax",@progbits
	.align	128
        .global         evaluate
        .type           evaluate,@function
        .size           evaluate,(.L_x_15 - evaluate)
        .other          evaluate,@"STO_CUDA_ENTRY STV_DEFAULT"
evaluate:
.text.evaluate:
[----:B------:R-:W-:Y:S01]  /*0000*/  LDC R1, c[0x0][0x37c] ;  /* 0x0000df00ff017b82 */ /* 0x000fe20000000800 */
[----:B------:R-:W0:Y:S07]  /*0010*/  S2R R13, SR_TID.X ;  /* 0x00000000000d7919 */ /* 0x000e2e0000002100 */
[----:B------:R-:W0:Y:S08]  /*0020*/  S2UR UR4, SR_CTAID.X ;  /* 0x00000000000479c3 */ /* 0x000e300000002500 */
[----:B------:R-:W0:Y:S02]  /*0030*/  LDC R0, c[0x0][0x360] ;  /* 0x0000d800ff007b82 */ /* 0x000e240000000800 */
[----:B0-----:R-:W-:-:S05]  /*0040*/  IMAD R13, R0, UR4, R13 ;  /* 0x00000004000d7c24 */ /* 0x001fca000f8e020d */
[----:B------:R-:W-:-:S13]  /*0050*/  ISETP.GT.AND P0, PT, R13, RZ, PT ;  /* 0x000000ff0d00720c */ /* 0x000fda0003f04270 */
[----:B------:R-:W-:Y:S05]  /*0060*/  @P0 EXIT ;  /* 0x000000000000094d */ /* 0x000fea0003800000 */
[----:B------:R-:W0:Y:S01]  /*0070*/  LDC R15, c[0x0][0x3b0] ;  /* 0x0000ec00ff0f7b82 */ /* 0x000e220000000800 */
[----:B------:R-:W1:Y:S01]  /*0080*/  LDCU UR4, c[0x0][0x370] ;  /* 0x00006e00ff0477ac */ /* 0x000e620008000800 */
[----:B------:R-:W2:Y:S06]  /*0090*/  LDCU.64 UR6, c[0x0][0x358] ;  /* 0x00006b00ff0677ac */ /* 0x000eac0008000a00 */
[----:B------:R-:W0:Y:S08]  /*00a0*/  LDC.64 R10, c[0x0][0x3a8] ;  /* 0x0000ea00ff0a7b82 */ /* 0x000e300000000a00 */
[----:B------:R-:W3:Y:S01]  /*00b0*/  LDC.64 R2, c[0x0][0x398] ;  /* 0x0000e600ff027b82 */ /* 0x000ee20000000a00 */
[----:B-1----:R-:W-:-:S07]  /*00c0*/  IMAD R0, R0, UR4, RZ ;  /* 0x0000000400007c24 */ /* 0x002fce000f8e02ff */
[----:B------:R-:W1:Y:S08]  /*00d0*/  LDC.64 R4, c[0x0][0x380] ;  /* 0x0000e000ff047b82 */ /* 0x000e700000000a00 */
[----:B------:R-:W4:Y:S01]  /*00e0*/  LDC.64 R6, c[0x0][0x388] ;  /* 0x0000e200ff067b82 */ /* 0x000f220000000a00 */
[----:B0-----:R-:W-:-:S07]  /*00f0*/  IMAD.WIDE R10, R15, 0x4, R10 ;  /* 0x000000040f0a7825 */ /* 0x001fce00078e020a */
[----:B--2---:R-:W0:Y:S02]  /*0100*/  LDC.64 R8, c[0x0][0x390] ;  /* 0x0000e400ff087b82 */ /* 0x004e240000000a00 */
.L_x_12:
[----:B---3--:R-:W-:-:S06]  /*0110*/  IMAD.WIDE R14, R13, 0x4, R2 ;  /* 0x000000040d0e7825 */ /* 0x008fcc00078e0202 */
[----:B--2---:R-:W2:Y:S01]  /*0120*/  LDG.E R14, desc[UR6][R14.64] ;  /* 0x000000060e0e7981 */ /* 0x004ea2000c1e1900 */
[-C--:B------:R-:W-:Y:S01]  /*0130*/  MOV R19, R13.reuse ;  /* 0x0000000d00137202 */ /* 0x080fe20000000f00 */
[----:B------:R-:W-:Y:S01]  /*0140*/  BSSY.RECONVERGENT B0, `(.L_x_10) ;  /* 0x0000013000007945 */ /* 0x000fe20003800200 */
[----:B------:R-:W-:-:S04]  /*0150*/  IADD3 R13, PT, PT, R0, R13, RZ ;  /* 0x0000000d000d7210 */ /* 0x000fc80007ffe0ff */
[----:B------:R-:W-:Y:S02]  /*0160*/  ISETP.GE.AND P0, PT, R13, 0x1, PT ;  /* 0x000000010d00780c */ /* 0x000fe40003f06270 */
[----:B--2---:R-:W-:-:S13]  /*0170*/  ISETP.NE.AND P1, PT, R14, 0x1, PT ;  /* 0x000000010e00780c */ /* 0x004fda0003f25270 */
[----:B------:R-:W-:Y:S05]  /*0180*/  @!P1 BRA `(.L_x_11) ;  /* 0x0000000000389947 */ /* 0x000fea0003800000 */
[----:B------:R-:W2:Y:S01]  /*0190*/  LDC.64 R16, c[0x0][0x3a0] ;  /* 0x0000e800ff107b82 */ /* 0x000ea20000000a00 */
[----:B-1----:R-:W-:Y:S01]  /*01a0*/  IMAD.WIDE R14, R19, 0x4, R4 ;  /* 0x00000004130e7825 */ /* 0x002fe200078e0204 */
[----:B------:R-:W3:Y:S05]  /*01b0*/  LDG.E R12, desc[UR6][R10.64] ;  /* 0x000000060a0c7981 */ /* 0x000eea000c1e1900 */
[----:B------:R-:W3:Y:S04]  /*01c0*/  LDG.E R14, desc[UR6][R14.64] ;  /* 0x000000060e0e7981 */ /* 0x000ee8000c1e1900 */
[----:B--2---:R-:W3:Y:S02]  /*01d0*/  LDG.E R17, desc[UR6][R16.64] ;  /* 0x0000000610117981 */ /* 0x004ee4000c1e1900 */
[----:B---3--:R-:W-:-:S04]  /*01e0*/  LOP3.LUT R12, R14, R12, R17, 0x10, !PT ;  /* 0x0000000c0e0c7212 */ /* 0x008fc800078e1011 */
[----:B------:R-:W-:-:S04]  /*01f0*/  LOP3.LUT R12, R12, 0x1, RZ, 0xc0, !PT ;  /* 0x000000010c0c7812 */ /* 0x000fc800078ec0ff */
[----:B------:R-:W-:-:S13]  /*0200*/  ISETP.NE.U32.AND P1, PT, R12, 0x1, PT ;  /* 0x000000010c00780c */ /* 0x000fda0003f25070 */
[----:B------:R-:W-:Y:S05]  /*0210*/  @!P1 BRA `(.L_x_11) ;  /* 0x0000000000149947 */ /* 0x000fea0003800000 */
[----:B----4-:R-:W-:-:S06]  /*0220*/  IMAD.WIDE R14, R19, 0x4, R6 ;  /* 0x00000004130e7825 */ /* 0x010fcc00078e0206 */
[----:B------:R-:W2:Y:S01]  /*0230*/  LDG.E R14, desc[UR6][R14.64] ;  /* 0x000000060e0e7981 */ /* 0x000ea2000c1e1900 */
[----:B0-----:R-:W-:Y:S01]  /*0240*/  IMAD.WIDE R16, R19, 0x4, R8 ;  /* 0x0000000413107825 */ /* 0x001fe200078e0208 */
[----:B--2---:R-:W-:-:S05]  /*0250*/  IADD3 R19, PT, PT, -R14, RZ, RZ ;  /* 0x000000ff0e137210 */ /* 0x004fca0007ffe1ff */
[----:B------:R2:W-:Y:S02]  /*0260*/  REDG.E.ADD.STRONG.GPU desc[UR6][R16.64], R19 ;  /* 0x000000131000798e */ /* 0x0005e4000c12e106 */
.L_x_11:
[----:B------:R-:W-:Y:S05]  /*0270*/  BSYNC.RECONVERGENT B0 ;  /* 0x0000000000007941 */ /* 0x000fea0003800200 */
.L_x_10:
[----:B------:R-:W-:Y:S05]  /*0280*/  @!P0 BRA `(.L_x_12) ;  /* 0xfffffffc00a08947 */ /* 0x000fea000383ffff */
[----:B------:R-:W-:Y:S05]  /*0290*/  EXIT ;  /* 0x000000000000794d */ /* 0x000fea0003800000 */
.L_x_13:
        /* <DEDUP_REMOVED lines=14> */
.L_x_15:


//--------------------- .nv.global.init           --------------------------
	.section	.nv.global.init,"aw",@progbits
	.align	4
.nv.global.init:
	.type		mrg32k3aM1SubSeq,@object
	.size		mrg32k3aM1SubSeq,(mrg32k3aM2SubSeq - mrg32k3aM1SubSeq)
mrg32k3aM1SubSeq:
        /*0000*/ 	.byte	0x0b, 0xcc, 0xee, 0x04, 0x73, 0x29, 0x8b, 0x6f, 0xf6, 0x53, 0x03, 0xf6, 0x23, 0xf6, 0xea, 0xda
        /* <DEDUP_REMOVED lines=125> */
	.type		mrg32k3aM2SubSeq,@object
	.size		mrg32k3aM2SubSeq,(mrg32k3aM1 - mrg32k3aM2SubSeq)
mrg32k3aM2SubSeq:
        /* <DEDUP_REMOVED lines=126> */
	.type		mrg32k3aM1,@object
	.size		mrg32k3aM1,(mrg32k3aM1Seq - mrg32k3aM1)
mrg32k3aM1:
        /* <DEDUP_REMOVED lines=144> */
	.type		mrg32k3aM1Seq,@object
	.size		mrg32k3aM1Seq,(mrg32k3aM2 - mrg32k3aM1Seq)
mrg32k3aM1Seq:
        /* <DEDUP_REMOVED lines=144> */
	.type		mrg32k3aM2,@object
	.size		mrg32k3aM2,(mrg32k3aM2Seq - mrg32k3aM2)
mrg32k3aM2:
        /* <DEDUP_REMOVED lines=144> */
	.type		mrg32k3aM2Seq,@object
	.size		mrg32k3aM2Seq,(precalc_xorwow_matrix - mrg32k3aM2Seq)
mrg32k3aM2Seq:
        /* <DEDUP_REMOVED lines=144> */
	.type		precalc_xorwow_matrix,@object
	.size		precalc_xorwow_matrix,(precalc_xorwow_offset_matrix - precalc_xorwow_matrix)
precalc_xorwow_matrix:
        /* <DEDUP_REMOVED lines=6400> */
	.type		precalc_xorwow_offset_matrix,@object
	.size		precalc_xorwow_offset_matrix,(.L_1 - precalc_xorwow_offset_matrix)
precalc_xorwow_offset_matrix:
        /* <DEDUP_REMOVED lines=6400> */
.L_1:


//--------------------- .nv.shared.reserved.0     --------------------------
	.section	.nv.shared.reserved.0,"aw",@nobits
	.weak		__nv_reservedSMEM_offset_0_alias
	.size		__nv_reservedSMEM_offset_0_alias, 0, 64
	.other		__nv_reservedSMEM_offset_0_alias,@"STO_CUDA_RESERVED_SHARED STV_DEFAULT"
__nv_reservedSMEM_offset_0_alias:
	.zero		0
	.zero		64


//--------------------- .nv.constant0.update      --------------------------
	.section	.nv.constant0.update,"a",@progbits
	.sectionflags	@""
	.align	4
.nv.constant0.update:
	.zero		964


//--------------------- .nv.constant0.evaluate    --------------------------
	.section	.nv.constant0.evaluate,"a",@progbits
	.sectionflags	@""
	.align	4
.nv.constant0.evaluate:
	.zero		948


//--------------------- SYMBOLS --------------------------

	.type		.nv.reservedSmem.offset0,@object
	.size		.nv.reservedSmem.offset0,0x4
